	.target	sm_90a

	.elftype	@"ET_EXEC"


//--------------------- .note.nv.tkinfo           --------------------------
	.section	.note.nv.tkinfo,"",@"SHT_NOTE"
	.sectionflags	@"SHF_NOTE_NV_TKINFO"
	.tkinfo
        /*0018*/ 	.word	0x00000002
        /*0030*/ 	.string	""
        /*0030*/ 	.string	"ptxas"
        /*0030*/ 	.string	"Cuda compilation tools, release 13.0, V13.0.88"
        /*0030*/ 	.string	"Build cuda_13.0.r13.0/compiler.36424714_0"
        /*0030*/ 	.string	"-arch sm_90a -m 64 "



//--------------------- .note.nv.cuinfo           --------------------------
	.section	.note.nv.cuinfo,"",@"SHT_NOTE"
	.sectionflags	@"SHF_NOTE_NV_CUINFO"
        /*0018*/ 	.short	0x0002
        /*001a*/ 	.short	0x005a
        /*001c*/ 	.short	0x0082
	.zero		2


//--------------------- .nv.info                  --------------------------
	.section	.nv.info,"",@"SHT_CUDA_INFO"
	.align	4


	//----- nvinfo : EIATTR_REGCOUNT
	.align		4
        /*0000*/ 	.byte	0x04, 0x2f
        /*0002*/ 	.short	(.L_12 - .L_11)
	.align		4
.L_11:
        /*0004*/ 	.word	index@(_ZN7cutlass13device_kernelINS_4gemm6kernel13GemmUniversalIN4cute5tupleIJiiiiEEENS1_10collective13CollectiveMmaINS1_37MainloopSm90TmaGmmaWarpSpecializedFP8ILi5ENS5_IJNS4_1CILi2EEESB_NSA_ILi1EEEEEENS1_32KernelTmaWarpSpecializedPingpongEEENS5_IJNSA_ILi64EEENSA_ILi128EEESG_EEENS_12float_e4m3_tENS5_IJlSC_lEEESJ_SK_NS4_8TiledMMAINS4_8MMA_AtomIJNS4_4SM904GMMA31MMA_64x128x32_F32E4M3E4M3_SS_TNILNSO_7ScaleInE1ELSQ_1EEEEEENS4_6LayoutINS5_IJSC_SC_SC_EEENS5_IJNSA_ILi0EEESV_SV_EEEEENS5_IJNS4_10UnderscoreESY_SY_EEEEENS4_23SM90_TMA_LOAD_MULTICASTENS4_14ComposedLayoutINS4_7SwizzleILi2ELi4ELi3EEENS4_18smem_ptr_flag_bitsILi8EEENST_INS5_IJNSA_ILi8EEESG_EEENS5_IJSG_SC_EEEEEEEvNS4_8identityES11_S1B_vS1C_EENS_8epilogue10collective6detail29Sm90TmaWarpSpecializedAdapterINS1F_15DefaultEpilogueISJ_SK_SK_NS1E_6thread17LinearCombinationISJ_Li1EffLNS1J_9ScaleType4KindE0ELNS_15FloatRoundStyleE2ESJ_EENS1_15EpilogueDefaultEEEEEvvEEEEvNT_6ParamsE)
        /*0008*/ 	.word	0x000000a8


	//----- nvinfo : EIATTR_FRAME_SIZE
	.align		4
.L_12:
        /*000c*/ 	.byte	0x04, 0x11
        /*000e*/ 	.short	(.L_14 - .L_13)
	.align		4
.L_13:
        /*0010*/ 	.word	index@(_ZN7cutlass13device_kernelINS_4gemm6kernel13GemmUniversalIN4cute5tupleIJiiiiEEENS1_10collective13CollectiveMmaINS1_37MainloopSm90TmaGmmaWarpSpecializedFP8ILi5ENS5_IJNS4_1CILi2EEESB_NSA_ILi1EEEEEENS1_32KernelTmaWarpSpecializedPingpongEEENS5_IJNSA_ILi64EEENSA_ILi128EEESG_EEENS_12float_e4m3_tENS5_IJlSC_lEEESJ_SK_NS4_8TiledMMAINS4_8MMA_AtomIJNS4_4SM904GMMA31MMA_64x128x32_F32E4M3E4M3_SS_TNILNSO_7ScaleInE1ELSQ_1EEEEEENS4_6LayoutINS5_IJSC_SC_SC_EEENS5_IJNSA_ILi0EEESV_SV_EEEEENS5_IJNS4_10UnderscoreESY_SY_EEEEENS4_23SM90_TMA_LOAD_MULTICASTENS4_14ComposedLayoutINS4_7SwizzleILi2ELi4ELi3EEENS4_18smem_ptr_flag_bitsILi8EEENST_INS5_IJNSA_ILi8EEESG_EEENS5_IJSG_SC_EEEEEEEvNS4_8identityES11_S1B_vS1C_EENS_8epilogue10collective6detail29Sm90TmaWarpSpecializedAdapterINS1F_15DefaultEpilogueISJ_SK_SK_NS1E_6thread17LinearCombinationISJ_Li1EffLNS1J_9ScaleType4KindE0ELNS_15FloatRoundStyleE2ESJ_EENS1_15EpilogueDefaultEEEEEvvEEEEvNT_6ParamsE)
        /*0014*/ 	.word	0x00000000


	//----- nvinfo : EIATTR_MIN_STACK_SIZE
	.align		4
.L_14:
        /*0018*/ 	.byte	0x04, 0x12
        /*001a*/ 	.short	(.L_16 - .L_15)
	.align		4
.L_15:
        /*001c*/ 	.word	index@(_ZN7cutlass13device_kernelINS_4gemm6kernel13GemmUniversalIN4cute5tupleIJiiiiEEENS1_10collective13CollectiveMmaINS1_37MainloopSm90TmaGmmaWarpSpecializedFP8ILi5ENS5_IJNS4_1CILi2EEESB_NSA_ILi1EEEEEENS1_32KernelTmaWarpSpecializedPingpongEEENS5_IJNSA_ILi64EEENSA_ILi128EEESG_EEENS_12float_e4m3_tENS5_IJlSC_lEEESJ_SK_NS4_8TiledMMAINS4_8MMA_AtomIJNS4_4SM904GMMA31MMA_64x128x32_F32E4M3E4M3_SS_TNILNSO_7ScaleInE1ELSQ_1EEEEEENS4_6LayoutINS5_IJSC_SC_SC_EEENS5_IJNSA_ILi0EEESV_SV_EEEEENS5_IJNS4_10UnderscoreESY_SY_EEEEENS4_23SM90_TMA_LOAD_MULTICASTENS4_14ComposedLayoutINS4_7SwizzleILi2ELi4ELi3EEENS4_18smem_ptr_flag_bitsILi8EEENST_INS5_IJNSA_ILi8EEESG_EEENS5_IJSG_SC_EEEEEEEvNS4_8identityES11_S1B_vS1C_EENS_8epilogue10collective6detail29Sm90TmaWarpSpecializedAdapterINS1F_15DefaultEpilogueISJ_SK_SK_NS1E_6thread17LinearCombinationISJ_Li1EffLNS1J_9ScaleType4KindE0ELNS_15FloatRoundStyleE2ESJ_EENS1_15EpilogueDefaultEEEEEvvEEEEvNT_6ParamsE)
        /*0020*/ 	.word	0x00000000
.L_16:


//--------------------- .nv.compat                --------------------------
	.section	.nv.compat,"",@"SHT_CUDA_COMPAT_INFO"
	.align	4
        /*0000*/ 	.byte	0x02, 0x09, 0x01, 0x00, 0x02, 0x02, 0x04, 0x00, 0x02, 0x05, 0x05, 0x00, 0x03, 0x07, 0x01, 0x01
        /*0010*/ 	.byte	0x02, 0x03, 0x01, 0x00, 0x02, 0x06, 0x01, 0x00, 0x04, 0x0b, 0x08, 0x00, 0x00, 0x00, 0x00, 0x00
        /*0020*/ 	.byte	0x00, 0x00, 0x00, 0x00


//--------------------- .nv.info._ZN7cutlass13device_kernelINS_4gemm6kernel13GemmUniversalIN4cute5tupleIJiiiiEEENS1_10collective13CollectiveMmaINS1_37MainloopSm90TmaGmmaWarpSpecializedFP8ILi5ENS5_IJNS4_1CILi2EEESB_NSA_ILi1EEEEEENS1_32KernelTmaWarpSpecializedPingpongEEENS5_IJNSA_ILi64EEENSA_ILi128EEESG_EEENS_12float_e4m3_tENS5_IJlSC_lEEESJ_SK_NS4_8TiledMMAINS4_8MMA_AtomIJNS4_4SM904GMMA31MMA_64x128x32_F32E4M3E4M3_SS_TNILNSO_7ScaleInE1ELSQ_1EEEEEENS4_6LayoutINS5_IJSC_SC_SC_EEENS5_IJNSA_ILi0EEESV_SV_EEEEENS5_IJNS4_10UnderscoreESY_SY_EEEEENS4_23SM90_TMA_LOAD_MULTICASTENS4_14ComposedLayoutINS4_7SwizzleILi2ELi4ELi3EEENS4_18smem_ptr_flag_bitsILi8EEENST_INS5_IJNSA_ILi8EEESG_EEENS5_IJSG_SC_EEEEEEEvNS4_8identityES11_S1B_vS1C_EENS_8epilogue10collective6detail29Sm90TmaWarpSpecializedAdapterINS1F_15DefaultEpilogueISJ_SK_SK_NS1E_6thread17LinearCombinationISJ_Li1EffLNS1J_9ScaleType4KindE0ELNS_15FloatRoundStyleE2ESJ_EENS1_15EpilogueDefaultEEEEEvvEEEEvNT_6ParamsE --------------------------
	.section	.nv.info._ZN7cutlass13device_kernelINS_4gemm6kernel13GemmUniversalIN4cute5tupleIJiiiiEEENS1_10collective13CollectiveMmaINS1_37MainloopSm90TmaGmmaWarpSpecializedFP8ILi5ENS5_IJNS4_1CILi2EEESB_NSA_ILi1EEEEEENS1_32KernelTmaWarpSpecializedPingpongEEENS5_IJNSA_ILi64EEENSA_ILi128EEESG_EEENS_12float_e4m3_tENS5_IJlSC_lEEESJ_SK_NS4_8TiledMMAINS4_8MMA_AtomIJNS4_4SM904GMMA31MMA_64x128x32_F32E4M3E4M3_SS_TNILNSO_7ScaleInE1ELSQ_1EEEEEENS4_6LayoutINS5_IJSC_SC_SC_EEENS5_IJNSA_ILi0EEESV_SV_EEEEENS5_IJNS4_10UnderscoreESY_SY_EEEEENS4_23SM90_TMA_LOAD_MULTICASTENS4_14ComposedLayoutINS4_7SwizzleILi2ELi4ELi3EEENS4_18smem_ptr_flag_bitsILi8EEENST_INS5_IJNSA_ILi8EEESG_EEENS5_IJSG_SC_EEEEEEEvNS4_8identityES11_S1B_vS1C_EENS_8epilogue10collective6detail29Sm90TmaWarpSpecializedAdapterINS1F_15DefaultEpilogueISJ_SK_SK_NS1E_6thread17LinearCombinationISJ_Li1EffLNS1J_9ScaleType4KindE0ELNS_15FloatRoundStyleE2ESJ_EENS1_15EpilogueDefaultEEEEEvvEEEEvNT_6ParamsE,"",@"SHT_CUDA_INFO"
	.sectionflags	@""
	.align	4


	//----- nvinfo : EIATTR_CUDA_API_VERSION
	.align		4
        /*0000*/ 	.byte	0x04, 0x37
        /*0002*/ 	.short	(.L_18 - .L_17)
.L_17:
        /*0004*/ 	.word	0x00000082


	//----- nvinfo : EIATTR_KPARAM_INFO
	.align		4
.L_18:
        /*0008*/ 	.byte	0x04, 0x17
        /*000a*/ 	.short	(.L_20 - .L_19)
.L_19:
        /*000c*/ 	.word	0x00000000
        /*0010*/ 	.short	0x0000
        /*0012*/ 	.short	0x0070
        /*0014*/ 	.byte	0x00, 0xf0, 0x01, 0x10


	//----- nvinfo : EIATTR_SPARSE_MMA_MASK
	.align		4
.L_20:
        /*0018*/ 	.byte	0x03, 0x50
        /*001a*/ 	.short	0x0000


	//----- nvinfo : EIATTR_MAXREG_COUNT
	.align		4
        /*001c*/ 	.byte	0x03, 0x1b
        /*001e*/ 	.short	0x00a8


	//----- nvinfo : EIATTR_NUM_BARRIERS
	.align		4
        /*0020*/ 	.byte	0x02, 0x4c
        /*0022*/ 	.byte	0x01
	.zero		1


	//----- nvinfo : EIATTR_MERCURY_ISA_VERSION
	.align		4
        /*0024*/ 	.byte	0x03, 0x5f
        /*0026*/ 	.short	0x0101


	//----- nvinfo : EIATTR_INT_WARP_WIDE_INSTR_OFFSETS
	.align		4
        /*0028*/ 	.byte	0x04, 0x31
        /*002a*/ 	.short	(.L_22 - .L_21)


	//   ....[0]....
.L_21:
        /*002c*/ 	.word	0x000004d0


	//   ....[1]....
        /*0030*/ 	.word	0x00000510


	//   ....[2]....
        /*0034*/ 	.word	0x00000550


	//   ....[3]....
        /*0038*/ 	.word	0x000005f0


	//   ....[4]....
        /*003c*/ 	.word	0x00000610


	//   ....[5]....
        /*0040*/ 	.word	0x00000670


	//   ....[6]....
        /*0044*/ 	.word	0x00000760


	//   ....[7]....
        /*0048*/ 	.word	0x000007b0


	//   ....[8]....
        /*004c*/ 	.word	0x00003130


	//----- nvinfo : EIATTR_COOP_GROUP_MASK_REGIDS
	.align		4
.L_22:
        /*0050*/ 	.byte	0x04, 0x29
        /*0052*/ 	.short	(.L_24 - .L_23)


	//   ....[0]....
.L_23:
        /*0054*/ 	.word	0xffffffff


	//   ....[1]....
        /*0058*/ 	.word	0xffffffff


	//   ....[2]....
        /*005c*/ 	.word	0xffffffff


	//   ....[3]....
        /*0060*/ 	.word	0xffffffff


	//   ....[4]....
        /*0064*/ 	.word	0xffffffff


	//   ....[5]....
        /*0068*/ 	.word	0xffffffff


	//   ....[6]....
        /*006c*/ 	.word	0xffffffff


	//----- nvinfo : EIATTR_COOP_GROUP_INSTR_OFFSETS
	.align		4
.L_24:
        /*0070*/ 	.byte	0x04, 0x28
        /*0072*/ 	.short	(.L_26 - .L_25)


	//   ....[0]....
.L_25:
        /*0074*/ 	.word	0x00000060


	//   ....[1]....
        /*0078*/ 	.word	0x00000070


	//   ....[2]....
        /*007c*/ 	.word	0x00000130


	//   ....[3]....
        /*0080*/ 	.word	0x000002e0


	//   ....[4]....
        /*0084*/ 	.word	0x00000320


	//   ....[5]....
        /*0088*/ 	.word	0x000003a0


	//   ....[6]....
        /*008c*/ 	.word	0x00000970


	//----- nvinfo : EIATTR_REG_RECONFIG
	.align		4
.L_26:
        /*0090*/ 	.byte	0x01, 0x54
	.zero		2


	//----- nvinfo : EIATTR_MBARRIER_INSTR_OFFSETS
	.align		4
        /*0094*/ 	.byte	0x04, 0x39
        /*0096*/ 	.short	(.L_28 - .L_27)


	//   ....[0]....
.L_27:
        /*0098*/ 	.word	0x00000230
        /*009c*/ 	.word	0x000000ff
        /*00a0*/ 	.word	0x00000000
        /*00a4*/ 	.short	0x0100
        /*00a6*/ 	.byte	0x08
	.zero		1


	//   ....[1]....
        /*00a8*/ 	.word	0x00000240
        /*00ac*/ 	.word	0x000000ff
        /*00b0*/ 	.word	0x00000028
        /*00b4*/ 	.short	0x0100
        /*00b6*/ 	.byte	0x08
	.zero		1


	//   ....[2]....
        /*00b8*/ 	.word	0x00000250
        /*00bc*/ 	.word	0x000000ff
        /*00c0*/ 	.word	0x00000008
        /*00c4*/ 	.short	0x0100
        /*00c6*/ 	.byte	0x08
	.zero		1


	//   ....[3]....
        /*00c8*/ 	.word	0x00000260
        /*00cc*/ 	.word	0x000000ff
        /*00d0*/ 	.word	0x00000030
        /*00d4*/ 	.short	0x0100
        /*00d6*/ 	.byte	0x08
	.zero		1


	//   ....[4]....
        /*00d8*/ 	.word	0x00000270
        /*00dc*/ 	.word	0x000000ff
        /*00e0*/ 	.word	0x00000010
        /*00e4*/ 	.short	0x0100
        /*00e6*/ 	.byte	0x08
	.zero		1


	//   ....[5]....
        /*00e8*/ 	.word	0x00000280
        /*00ec*/ 	.word	0x000000ff
        /*00f0*/ 	.word	0x00000038
        /*00f4*/ 	.short	0x0100
        /*00f6*/ 	.byte	0x08
	.zero		1


	//   ....[6]....
        /*00f8*/ 	.word	0x00000290
        /*00fc*/ 	.word	0x000000ff
        /*0100*/ 	.word	0x00000018
        /*0104*/ 	.short	0x0100
        /*0106*/ 	.byte	0x08
	.zero		1


	//   ....[7]....
        /*0108*/ 	.word	0x000002a0
        /*010c*/ 	.word	0x000000ff
        /*0110*/ 	.word	0x00000040
        /*0114*/ 	.short	0x0100
        /*0116*/ 	.byte	0x08
	.zero		1


	//   ....[8]....
        /*0118*/ 	.word	0x000002b0
        /*011c*/ 	.word	0x000000ff
        /*0120*/ 	.word	0x00000020
        /*0124*/ 	.short	0x0100
        /*0126*/ 	.byte	0x08
	.zero		1


	//   ....[9]....
        /*0128*/ 	.word	0x000002c0
        /*012c*/ 	.word	0x000000ff
        /*0130*/ 	.word	0x00000048
        /*0134*/ 	.short	0x0100
        /*0136*/ 	.byte	0x08
	.zero		1


	//   ....[10]....
        /*0138*/ 	.word	0x000007e0
        /*013c*/ 	.word	0x000000ff
        /*0140*/ 	.word	0x00000080
        /*0144*/ 	.short	0x0100
        /*0146*/ 	.byte	0x08
	.zero		1


	//   ....[11]....
        /*0148*/ 	.word	0x00000880
        /*014c*/ 	.word	0x000000ff
        /*0150*/ 	.word	0x00000088
        /*0154*/ 	.short	0x0100
        /*0156*/ 	.byte	0x08
	.zero		1


	//   ....[12]....
        /*0158*/ 	.word	0x000008f0
        /*015c*/ 	.word	0x000000ff
        /*0160*/ 	.word	0x00000060
        /*0164*/ 	.short	0x0100
        /*0166*/ 	.byte	0x09
	.zero		1


	//   ....[13]....
        /*0168*/ 	.word	0x00000900
        /*016c*/ 	.word	0x000000ff
        /*0170*/ 	.word	0x00000068
        /*0174*/ 	.short	0x0100
        /*0176*/ 	.byte	0x09
	.zero		1


	//   ....[14]....
        /*0178*/ 	.word	0x00000910
        /*017c*/ 	.word	0x000000ff
        /*0180*/ 	.word	0x00000070
        /*0184*/ 	.short	0x0100
        /*0186*/ 	.byte	0x09
	.zero		1


	//   ....[15]....
        /*0188*/ 	.word	0x00000920
        /*018c*/ 	.word	0x000000ff
        /*0190*/ 	.word	0x00000078
        /*0194*/ 	.short	0x0100
        /*0196*/ 	.byte	0x09
	.zero		1


	//   ....[16]....
        /*0198*/ 	.word	0x00001680
        /*019c*/ 	.word	0x000000ff
        /*01a0*/ 	.word	0xfffffff8
        /*01a4*/ 	.short	0x010a
        /*01a6*/ 	.byte	0x0f
	.zero		1


	//   ....[17]....
        /*01a8*/ 	.word	0x00001b60
        /*01ac*/ 	.word	0x000000ff
        /*01b0*/ 	.word	0x00000000
        /*01b4*/ 	.short	0x010a
        /*01b6*/ 	.byte	0x06
	.zero		1


	//   ....[18]....
        /*01b8*/ 	.word	0x00001ba0
        /*01bc*/ 	.word	0x000000ff
        /*01c0*/ 	.word	0x00000000
        /*01c4*/ 	.short	0x010a
        /*01c6*/ 	.byte	0x06
	.zero		1


	//   ....[19]....
        /*01c8*/ 	.word	0x000024a0
        /*01cc*/ 	.word	0x000000ff
        /*01d0*/ 	.word	0x00000000
        /*01d4*/ 	.short	0x010a
        /*01d6*/ 	.byte	0x09
	.zero		1


	//   ....[20]....
        /*01d8*/ 	.word	0x000024e0
        /*01dc*/ 	.word	0x000000ff
        /*01e0*/ 	.word	0x00000000
        /*01e4*/ 	.short	0x010a
        /*01e6*/ 	.byte	0x09
	.zero		1


	//   ....[21]....
        /*01e8*/ 	.word	0x00002b40
        /*01ec*/ 	.word	0x00000015
        /*01f0*/ 	.word	0x00000000
        /*01f4*/ 	.short	0x0101
        /*01f6*/ 	.byte	0x3f
	.zero		1


	//   ....[22]....
        /*01f8*/ 	.word	0x000030c0
        /*01fc*/ 	.word	0x00000013
        /*0200*/ 	.word	0x00000000
        /*0204*/ 	.short	0x0101
        /*0206*/ 	.byte	0x15
	.zero		1


	//   ....[23]....
        /*0208*/ 	.word	0x000031d0
        /*020c*/ 	.word	0x00000013
        /*0210*/ 	.word	0x00000000
        /*0214*/ 	.short	0x0101
        /*0216*/ 	.byte	0x3f
	.zero		1


	//   ....[24]....
        /*0218*/ 	.word	0x00003290
        /*021c*/ 	.word	0x000000ff
        /*0220*/ 	.word	0x00000008
        /*0224*/ 	.short	0x010a
        /*0226*/ 	.byte	0x0f
	.zero		1


	//   ....[25]....
        /*0228*/ 	.word	0x00007b30
        /*022c*/ 	.word	0x00000004
        /*0230*/ 	.word	0x00000000
        /*0234*/ 	.short	0x0101
        /*0236*/ 	.byte	0x15
	.zero		1


	//   ....[26]....
        /*0238*/ 	.word	0x00008530
        /*023c*/ 	.word	0x00000013
        /*0240*/ 	.word	0x00000028
        /*0244*/ 	.short	0x010a
        /*0246*/ 	.byte	0x3f
	.zero		1


	//   ....[27]....
        /*0248*/ 	.word	0x000088e0
        /*024c*/ 	.word	0x0000000a
        /*0250*/ 	.word	0x00000088
        /*0254*/ 	.short	0x0101
        /*0256*/ 	.byte	0x3f
	.zero		1


	//   ....[28]....
        /*0258*/ 	.word	0x00009040
        /*025c*/ 	.word	0x00000005
        /*0260*/ 	.word	0x00000000
        /*0264*/ 	.short	0x010a
        /*0266*/ 	.byte	0x3f
	.zero		1


	//   ....[29]....
        /*0268*/ 	.word	0x000090c0
        /*026c*/ 	.word	0x00000007
        /*0270*/ 	.word	0x00000000
        /*0274*/ 	.short	0x010a
        /*0276*/ 	.byte	0x3f
	.zero		1


	//   ....[30]....
        /*0278*/ 	.word	0x00009150
        /*027c*/ 	.word	0x00000008
        /*0280*/ 	.word	0x00000000
        /*0284*/ 	.short	0x010a
        /*0286*/ 	.byte	0x3f
	.zero		1


	//   ....[31]....
        /*0288*/ 	.word	0x000091e0
        /*028c*/ 	.word	0x0000000b
        /*0290*/ 	.word	0x00000000
        /*0294*/ 	.short	0x010a
        /*0296*/ 	.byte	0x3f
	.zero		1


	//   ....[32]....
        /*0298*/ 	.word	0x00009270
        /*029c*/ 	.word	0x00000003
        /*02a0*/ 	.word	0x00000000
        /*02a4*/ 	.short	0x010a
        /*02a6*/ 	.byte	0x3f
	.zero		1


	//   ....[33]....
        /*02a8*/ 	.word	0x000092e0
        /*02ac*/ 	.word	0x00000013
        /*02b0*/ 	.word	0xfffffff8
        /*02b4*/ 	.short	0x010a
        /*02b6*/ 	.byte	0x3f
	.zero		1


	//   ....[34]....
        /*02b8*/ 	.word	0x00009340
        /*02bc*/ 	.word	0x00000013
        /*02c0*/ 	.word	0x00000000
        /*02c4*/ 	.short	0x010a
        /*02c6*/ 	.byte	0x3f
	.zero		1


	//   ....[35]....
        /*02c8*/ 	.word	0x000093a0
        /*02cc*/ 	.word	0x00000015
        /*02d0*/ 	.word	0x00000000
        /*02d4*/ 	.short	0x010a
        /*02d6*/ 	.byte	0x3f
	.zero		1


	//   ....[36]....
        /*02d8*/ 	.word	0x00009400
        /*02dc*/ 	.word	0x00000013
        /*02e0*/ 	.word	0x00000008
        /*02e4*/ 	.short	0x010a
        /*02e6*/ 	.byte	0x3f
	.zero		1


	//   ....[37]....
        /*02e8*/ 	.word	0x000094d0
        /*02ec*/ 	.word	0x00000013
        /*02f0*/ 	.word	0x00000028
        /*02f4*/ 	.short	0x010a
        /*02f6*/ 	.byte	0x3f
	.zero		1


	//   ....[38]....
        /*02f8*/ 	.word	0x000095b0
        /*02fc*/ 	.word	0x00000005
        /*0300*/ 	.word	0x00000000
        /*0304*/ 	.short	0x010a
        /*0306*/ 	.byte	0x3f
	.zero		1


	//   ....[39]....
        /*0308*/ 	.word	0x00009600
        /*030c*/ 	.word	0x00000007
        /*0310*/ 	.word	0x00000000
        /*0314*/ 	.short	0x010a
        /*0316*/ 	.byte	0x3f
	.zero		1


	//   ....[40]....
        /*0318*/ 	.word	0x00009650
        /*031c*/ 	.word	0x00000008
        /*0320*/ 	.word	0x00000000
        /*0324*/ 	.short	0x010a
        /*0326*/ 	.byte	0x3f
	.zero		1


	//   ....[41]....
        /*0328*/ 	.word	0x000096a0
        /*032c*/ 	.word	0x0000000b
        /*0330*/ 	.word	0x00000000
        /*0334*/ 	.short	0x010a
        /*0336*/ 	.byte	0x3f
	.zero		1


	//----- nvinfo : EIATTR_NUM_MBARRIERS
	.align		4
.L_28:
        /*0338*/ 	.byte	0x03, 0x38
        /*033a*/ 	.short	0x0010


	//----- nvinfo : EIATTR_EXIT_INSTR_OFFSETS
	.align		4
        /*033c*/ 	.byte	0x04, 0x1c
        /*033e*/ 	.short	(.L_30 - .L_29)


	//   ....[0]....
.L_29:
        /*0340*/ 	.word	0x000013c0


	//   ....[1]....
        /*0344*/ 	.word	0x00001420


	//   ....[2]....
        /*0348*/ 	.word	0x00008140


	//   ....[3]....
        /*034c*/ 	.word	0x00008170


	//   ....[4]....
        /*0350*/ 	.word	0x000092c0


	//----- nvinfo : EIATTR_MAX_THREADS
	.align		4
.L_30:
        /*0354*/ 	.byte	0x04, 0x05
        /*0356*/ 	.short	(.L_32 - .L_31)
.L_31:
        /*0358*/ 	.word	0x00000180
        /*035c*/ 	.word	0x00000001
        /*0360*/ 	.word	0x00000001


	//----- nvinfo : EIATTR_CRS_STACK_SIZE
	.align		4
.L_32:
        /*0364*/ 	.byte	0x04, 0x1e
        /*0366*/ 	.short	(.L_34 - .L_33)
.L_33:
        /*0368*/ 	.word	0x00000000


	//----- nvinfo : EIATTR_CBANK_PARAM_SIZE
	.align		4
.L_34:
        /*036c*/ 	.byte	0x03, 0x19
        /*036e*/ 	.short	0x0470


	//----- nvinfo : EIATTR_PARAM_CBANK
	.align		4
        /*0370*/ 	.byte	0x04, 0x0a
        /*0372*/ 	.short	(.L_36 - .L_35)
	.align		4
.L_35:
        /*0374*/ 	.word	index@(.nv.constant0._ZN7cutlass13device_kernelINS_4gemm6kernel13GemmUniversalIN4cute5tupleIJiiiiEEENS1_10collective13CollectiveMmaINS1_37MainloopSm90TmaGmmaWarpSpecializedFP8ILi5ENS5_IJNS4_1CILi2EEESB_NSA_ILi1EEEEEENS1_32KernelTmaWarpSpecializedPingpongEEENS5_IJNSA_ILi64EEENSA_ILi128EEESG_EEENS_12float_e4m3_tENS5_IJlSC_lEEESJ_SK_NS4_8TiledMMAINS4_8MMA_AtomIJNS4_4SM904GMMA31MMA_64x128x32_F32E4M3E4M3_SS_TNILNSO_7ScaleInE1ELSQ_1EEEEEENS4_6LayoutINS5_IJSC_SC_SC_EEENS5_IJNSA_ILi0EEESV_SV_EEEEENS5_IJNS4_10UnderscoreESY_SY_EEEEENS4_23SM90_TMA_LOAD_MULTICASTENS4_14ComposedLayoutINS4_7SwizzleILi2ELi4ELi3EEENS4_18smem_ptr_flag_bitsILi8EEENST_INS5_IJNSA_ILi8EEESG_EEENS5_IJSG_SC_EEEEEEEvNS4_8identityES11_S1B_vS1C_EENS_8epilogue10collective6detail29Sm90TmaWarpSpecializedAdapterINS1F_15DefaultEpilogueISJ_SK_SK_NS1E_6thread17LinearCombinationISJ_Li1EffLNS1J_9ScaleType4KindE0ELNS_15FloatRoundStyleE2ESJ_EENS1_15EpilogueDefaultEEEEEvvEEEEvNT_6ParamsE)
        /*0378*/ 	.short	0x0210
        /*037a*/ 	.short	0x0470


	//----- nvinfo : EIATTR_SW_WAR
	.align		4
.L_36:
        /*037c*/ 	.byte	0x04, 0x36
        /*037e*/ 	.short	(.L_38 - .L_37)
.L_37:
        /*0380*/ 	.word	0x00000008
.L_38:


//--------------------- .nv.callgraph             --------------------------
	.section	.nv.callgraph,"",@"SHT_CUDA_CALLGRAPH"
	.align	4
	.sectionentsize	8
	.align		4
        /*0000*/ 	.word	0x00000000
	.align		4
        /*0004*/ 	.word	0xffffffff
	.align		4
        /*0008*/ 	.word	0x00000000
	.align		4
        /*000c*/ 	.word	0xfffffffe
	.align		4
        /*0010*/ 	.word	0x00000000
	.align		4
        /*0014*/ 	.word	0xfffffffd
	.align		4
        /*0018*/ 	.word	0x00000000
	.align		4
        /*001c*/ 	.word	0xfffffffc


//--------------------- .nv.constant4             --------------------------
	.section	.nv.constant4,"a",@progbits
	.align	8
	.align		8
.nv.constant4:
        /*0000*/ 	.dword	_ZN39_INTERNAL_fc41c27d_4_k_cu_2b7e6160_38944cuda3std3__45__cpo5beginE
	.align		8
        /*0008*/ 	.dword	_ZN39_INTERNAL_fc41c27d_4_k_cu_2b7e6160_38944cuda3std3__45__cpo3endE
	.align		8
        /*0010*/ 	.dword	_ZN39_INTERNAL_fc41c27d_4_k_cu_2b7e6160_38944cuda3std3__45__cpo6cbeginE
	.align		8
        /*0018*/ 	.dword	_ZN39_INTERNAL_fc41c27d_4_k_cu_2b7e6160_38944cuda3std3__45__cpo4cendE
	.align		8
        /*0020*/ 	.dword	_ZN39_INTERNAL_fc41c27d_4_k_cu_2b7e6160_38944cuda3std3__441_GLOBAL__N__fc41c27d_4_k_cu_2b7e6160_38946ignoreE
	.align		8
        /*0028*/ 	.dword	_ZN39_INTERNAL_fc41c27d_4_k_cu_2b7e6160_38944cuda3std3__419piecewise_constructE
	.align		8
        /*0030*/ 	.dword	_ZN39_INTERNAL_fc41c27d_4_k_cu_2b7e6160_38944cuda3std3__48in_placeE
	.align		8
        /*0038*/ 	.dword	_ZN39_INTERNAL_fc41c27d_4_k_cu_2b7e6160_38944cuda3std6ranges3__45__cpo4swapE
	.align		8
        /*0040*/ 	.dword	_ZN39_INTERNAL_fc41c27d_4_k_cu_2b7e6160_38944cuda3std6ranges3__45__cpo9iter_moveE
	.align		8
        /*0048*/ 	.dword	_ZN39_INTERNAL_fc41c27d_4_k_cu_2b7e6160_38944cute7productE
	.align		8
        /*0050*/ 	.dword	_ZN39_INTERNAL_fc41c27d_4_k_cu_2b7e6160_38944cute1_E


//--------------------- .text._ZN7cutlass13device_kernelINS_4gemm6kernel13GemmUniversalIN4cute5tupleIJiiiiEEENS1_10collective13CollectiveMmaINS1_37MainloopSm90TmaGmmaWarpSpecializedFP8ILi5ENS5_IJNS4_1CILi2EEESB_NSA_ILi1EEEEEENS1_32KernelTmaWarpSpecializedPingpongEEENS5_IJNSA_ILi64EEENSA_ILi128EEESG_EEENS_12float_e4m3_tENS5_IJlSC_lEEESJ_SK_NS4_8TiledMMAINS4_8MMA_AtomIJNS4_4SM904GMMA31MMA_64x128x32_F32E4M3E4M3_SS_TNILNSO_7ScaleInE1ELSQ_1EEEEEENS4_6LayoutINS5_IJSC_SC_SC_EEENS5_IJNSA_ILi0EEESV_SV_EEEEENS5_IJNS4_10UnderscoreESY_SY_EEEEENS4_23SM90_TMA_LOAD_MULTICASTENS4_14ComposedLayoutINS4_7SwizzleILi2ELi4ELi3EEENS4_18smem_ptr_flag_bitsILi8EEENST_INS5_IJNSA_ILi8EEESG_EEENS5_IJSG_SC_EEEEEEEvNS4_8identityES11_S1B_vS1C_EENS_8epilogue10collective6detail29Sm90TmaWarpSpecializedAdapterINS1F_15DefaultEpilogueISJ_SK_SK_NS1E_6thread17LinearCombinationISJ_Li1EffLNS1J_9ScaleType4KindE0ELNS_15FloatRoundStyleE2ESJ_EENS1_15EpilogueDefaultEEEEEvvEEEEvNT_6ParamsE --------------------------
	.section	.text._ZN7cutlass13device_kernelINS_4gemm6kernel13GemmUniversalIN4cute5tupleIJiiiiEEENS1_10collective13CollectiveMmaINS1_37MainloopSm90TmaGmmaWarpSpecializedFP8ILi5ENS5_IJNS4_1CILi2EEESB_NSA_ILi1EEEEEENS1_32KernelTmaWarpSpecializedPingpongEEENS5_IJNSA_ILi64EEENSA_ILi128EEESG_EEENS_12float_e4m3_tENS5_IJlSC_lEEESJ_SK_NS4_8TiledMMAINS4_8MMA_AtomIJNS4_4SM904GMMA31MMA_64x128x32_F32E4M3E4M3_SS_TNILNSO_7ScaleInE1ELSQ_1EEEEEENS4_6LayoutINS5_IJSC_SC_SC_EEENS5_IJNSA_ILi0EEESV_SV_EEEEENS5_IJNS4_10UnderscoreESY_SY_EEEEENS4_23SM90_TMA_LOAD_MULTICASTENS4_14ComposedLayoutINS4_7SwizzleILi2ELi4ELi3EEENS4_18smem_ptr_flag_bitsILi8EEENST_INS5_IJNSA_ILi8EEESG_EEENS5_IJSG_SC_EEEEEEEvNS4_8identityES11_S1B_vS1C_EENS_8epilogue10collective6detail29Sm90TmaWarpSpecializedAdapterINS1F_15DefaultEpilogueISJ_SK_SK_NS1E_6thread17LinearCombinationISJ_Li1EffLNS1J_9ScaleType4KindE0ELNS_15FloatRoundStyleE2ESJ_EENS1_15EpilogueDefaultEEEEEvvEEEEvNT_6ParamsE,"ax",@progbits
	.align	128
.text._ZN7cutlass13device_kernelINS_4gemm6kernel13GemmUniversalIN4cute5tupleIJiiiiEEENS1_10collective13CollectiveMmaINS1_37MainloopSm90TmaGmmaWarpSpecializedFP8ILi5ENS5_IJNS4_1CILi2EEESB_NSA_ILi1EEEEEENS1_32KernelTmaWarpSpecializedPingpongEEENS5_IJNSA_ILi64EEENSA_ILi128EEESG_EEENS_12float_e4m3_tENS5_IJlSC_lEEESJ_SK_NS4_8TiledMMAINS4_8MMA_AtomIJNS4_4SM904GMMA31MMA_64x128x32_F32E4M3E4M3_SS_TNILNSO_7ScaleInE1ELSQ_1EEEEEENS4_6LayoutINS5_IJSC_SC_SC_EEENS5_IJNSA_ILi0EEESV_SV_EEEEENS5_IJNS4_10UnderscoreESY_SY_EEEEENS4_23SM90_TMA_LOAD_MULTICASTENS4_14ComposedLayoutINS4_7SwizzleILi2ELi4ELi3EEENS4_18smem_ptr_flag_bitsILi8EEENST_INS5_IJNSA_ILi8EEESG_EEENS5_IJSG_SC_EEEEEEEvNS4_8identityES11_S1B_vS1C_EENS_8epilogue10collective6detail29Sm90TmaWarpSpecializedAdapterINS1F_15DefaultEpilogueISJ_SK_SK_NS1E_6thread17LinearCombinationISJ_Li1EffLNS1J_9ScaleType4KindE0ELNS_15FloatRoundStyleE2ESJ_EENS1_15EpilogueDefaultEEEEEvvEEEEvNT_6ParamsE:
        .type           _ZN7cutlass13device_kernelINS_4gemm6kernel13GemmUniversalIN4cute5tupleIJiiiiEEENS1_10collective13CollectiveMmaINS1_37MainloopSm90TmaGmmaWarpSpecializedFP8ILi5ENS5_IJNS4_1CILi2EEESB_NSA_ILi1EEEEEENS1_32KernelTmaWarpSpecializedPingpongEEENS5_IJNSA_ILi64EEENSA_ILi128EEESG_EEENS_12float_e4m3_tENS5_IJlSC_lEEESJ_SK_NS4_8TiledMMAINS4_8MMA_AtomIJNS4_4SM904GMMA31MMA_64x128x32_F32E4M3E4M3_SS_TNILNSO_7ScaleInE1ELSQ_1EEEEEENS4_6LayoutINS5_IJSC_SC_SC_EEENS5_IJNSA_ILi0EEESV_SV_EEEEENS5_IJNS4_10UnderscoreESY_SY_EEEEENS4_23SM90_TMA_LOAD_MULTICASTENS4_14ComposedLayoutINS4_7SwizzleILi2ELi4ELi3EEENS4_18smem_ptr_flag_bitsILi8EEENST_INS5_IJNSA_ILi8EEESG_EEENS5_IJSG_SC_EEEEEEEvNS4_8identityES11_S1B_vS1C_EENS_8epilogue10collective6detail29Sm90TmaWarpSpecializedAdapterINS1F_15DefaultEpilogueISJ_SK_SK_NS1E_6thread17LinearCombinationISJ_Li1EffLNS1J_9ScaleType4KindE0ELNS_15FloatRoundStyleE2ESJ_EENS1_15EpilogueDefaultEEEEEvvEEEEvNT_6ParamsE,@function
        .size           _ZN7cutlass13device_kernelINS_4gemm6kernel13GemmUniversalIN4cute5tupleIJiiiiEEENS1_10collective13CollectiveMmaINS1_37MainloopSm90TmaGmmaWarpSpecializedFP8ILi5ENS5_IJNS4_1CILi2EEESB_NSA_ILi1EEEEEENS1_32KernelTmaWarpSpecializedPingpongEEENS5_IJNSA_ILi64EEENSA_ILi128EEESG_EEENS_12float_e4m3_tENS5_IJlSC_lEEESJ_SK_NS4_8TiledMMAINS4_8MMA_AtomIJNS4_4SM904GMMA31MMA_64x128x32_F32E4M3E4M3_SS_TNILNSO_7ScaleInE1ELSQ_1EEEEEENS4_6LayoutINS5_IJSC_SC_SC_EEENS5_IJNSA_ILi0EEESV_SV_EEEEENS5_IJNS4_10UnderscoreESY_SY_EEEEENS4_23SM90_TMA_LOAD_MULTICASTENS4_14ComposedLayoutINS4_7SwizzleILi2ELi4ELi3EEENS4_18smem_ptr_flag_bitsILi8EEENST_INS5_IJNSA_ILi8EEESG_EEENS5_IJSG_SC_EEEEEEEvNS4_8identityES11_S1B_vS1C_EENS_8epilogue10collective6detail29Sm90TmaWarpSpecializedAdapterINS1F_15DefaultEpilogueISJ_SK_SK_NS1E_6thread17LinearCombinationISJ_Li1EffLNS1J_9ScaleType4KindE0ELNS_15FloatRoundStyleE2ESJ_EENS1_15EpilogueDefaultEEEEEvvEEEEvNT_6ParamsE,(.L_x_210 - _ZN7cutlass13device_kernelINS_4gemm6kernel13GemmUniversalIN4cute5tupleIJiiiiEEENS1_10collective13CollectiveMmaINS1_37MainloopSm90TmaGmmaWarpSpecializedFP8ILi5ENS5_IJNS4_1CILi2EEESB_NSA_ILi1EEEEEENS1_32KernelTmaWarpSpecializedPingpongEEENS5_IJNSA_ILi64EEENSA_ILi128EEESG_EEENS_12float_e4m3_tENS5_IJlSC_lEEESJ_SK_NS4_8TiledMMAINS4_8MMA_AtomIJNS4_4SM904GMMA31MMA_64x128x32_F32E4M3E4M3_SS_TNILNSO_7ScaleInE1ELSQ_1EEEEEENS4_6LayoutINS5_IJSC_SC_SC_EEENS5_IJNSA_ILi0EEESV_SV_EEEEENS5_IJNS4_10UnderscoreESY_SY_EEEEENS4_23SM90_TMA_LOAD_MULTICASTENS4_14ComposedLayoutINS4_7SwizzleILi2ELi4ELi3EEENS4_18smem_ptr_flag_bitsILi8EEENST_INS5_IJNSA_ILi8EEESG_EEENS5_IJSG_SC_EEEEEEEvNS4_8identityES11_S1B_vS1C_EENS_8epilogue10collective6detail29Sm90TmaWarpSpecializedAdapterINS1F_15DefaultEpilogueISJ_SK_SK_NS1E_6thread17LinearCombinationISJ_Li1EffLNS1J_9ScaleType4KindE0ELNS_15FloatRoundStyleE2ESJ_EENS1_15EpilogueDefaultEEEEEvvEEEEvNT_6ParamsE)
        .other          _ZN7cutlass13device_kernelINS_4gemm6kernel13GemmUniversalIN4cute5tupleIJiiiiEEENS1_10collective13CollectiveMmaINS1_37MainloopSm90TmaGmmaWarpSpecializedFP8ILi5ENS5_IJNS4_1CILi2EEESB_NSA_ILi1EEEEEENS1_32KernelTmaWarpSpecializedPingpongEEENS5_IJNSA_ILi64EEENSA_ILi128EEESG_EEENS_12float_e4m3_tENS5_IJlSC_lEEESJ_SK_NS4_8TiledMMAINS4_8MMA_AtomIJNS4_4SM904GMMA31MMA_64x128x32_F32E4M3E4M3_SS_TNILNSO_7ScaleInE1ELSQ_1EEEEEENS4_6LayoutINS5_IJSC_SC_SC_EEENS5_IJNSA_ILi0EEESV_SV_EEEEENS5_IJNS4_10UnderscoreESY_SY_EEEEENS4_23SM90_TMA_LOAD_MULTICASTENS4_14ComposedLayoutINS4_7SwizzleILi2ELi4ELi3EEENS4_18smem_ptr_flag_bitsILi8EEENST_INS5_IJNSA_ILi8EEESG_EEENS5_IJSG_SC_EEEEEEEvNS4_8identityES11_S1B_vS1C_EENS_8epilogue10collective6detail29Sm90TmaWarpSpecializedAdapterINS1F_15DefaultEpilogueISJ_SK_SK_NS1E_6thread17LinearCombinationISJ_Li1EffLNS1J_9ScaleType4KindE0ELNS_15FloatRoundStyleE2ESJ_EENS1_15EpilogueDefaultEEEEEvvEEEEvNT_6ParamsE,@"STO_CUDA_ENTRY STV_DEFAULT"
_ZN7cutlass13device_kernelINS_4gemm6kernel13GemmUniversalIN4cute5tupleIJiiiiEEENS1_10collective13CollectiveMmaINS1_37MainloopSm90TmaGmmaWarpSpecializedFP8ILi5ENS5_IJNS4_1CILi2EEESB_NSA_ILi1EEEEEENS1_32KernelTmaWarpSpecializedPingpongEEENS5_IJNSA_ILi64EEENSA_ILi128EEESG_EEENS_12float_e4m3_tENS5_IJlSC_lEEESJ_SK_NS4_8TiledMMAINS4_8MMA_AtomIJNS4_4SM904GMMA31MMA_64x128x32_F32E4M3E4M3_SS_TNILNSO_7ScaleInE1ELSQ_1EEEEEENS4_6LayoutINS5_IJSC_SC_SC_EEENS5_IJNSA_ILi0EEESV_SV_EEEEENS5_IJNS4_10UnderscoreESY_SY_EEEEENS4_23SM90_TMA_LOAD_MULTICASTENS4_14ComposedLayoutINS4_7SwizzleILi2ELi4ELi3EEENS4_18smem_ptr_flag_bitsILi8EEENST_INS5_IJNSA_ILi8EEESG_EEENS5_IJSG_SC_EEEEEEEvNS4_8identityES11_S1B_vS1C_EENS_8epilogue10collective6detail29Sm90TmaWarpSpecializedAdapterINS1F_15DefaultEpilogueISJ_SK_SK_NS1E_6thread17LinearCombinationISJ_Li1EffLNS1J_9ScaleType4KindE0ELNS_15FloatRoundStyleE2ESJ_EENS1_15EpilogueDefaultEEEEEvvEEEEvNT_6ParamsE:
[----:B------:R-:W-:Y:S01]  /*0000*/  LDC R1, c[0x0][0x28] ;  /* 0x00000a00ff017b82 */ /* 0x000fe20000000800 */
[----:B------:R-:W0:Y:S01]  /*0010*/  S2R R11, SR_TID.X ;  /* 0x00000000000b7919 */ /* 0x000e220000002100 */
[----:B------:R-:W-:Y:S01]  /*0020*/  ELECT P0, URZ, PT ;  /* 0x00000000003f782f */ /* 0x000fe20003800000 */
[----:B------:R-:W-:Y:S01]  /*0030*/  BSSY B0, `(.L_x_0) ;  /* 0x000000f000007945 */ /* 0x000fe20003800000 */
[--C-:B0-----:R-:W-:Y:S02]  /*0040*/  SHF.R.U32.HI R0, RZ, 0x5, R11.reuse ;  /* 0x00000005ff007819 */ /* 0x101fe4000001160b */
[----:B------:R-:W-:-:S03]  /*0050*/  SHF.R.U32.HI R5, RZ, 0x7, R11 ;  /* 0x00000007ff057819 */ /* 0x000fc6000001160b */
[----:B------:R-:W0:Y:S04]  /*0060*/  SHFL.IDX PT, R2, R0, RZ, 0x1f ;  /* 0x00001fff00027589 */ /* 0x000e2800000e0000 */
[----:B------:R1:W2:Y:S01]  /*0070*/  SHFL.IDX PT, R6, R5, RZ, 0x1f ;  /* 0x00001fff05067589 */ /* 0x0002a200000e0000 */
[----:B0-----:R-:W-:-:S13]  /*0080*/  ISETP.NE.OR P0, PT, R2, RZ, !P0 ;  /* 0x000000ff0200720c */ /* 0x001fda0004705670 */
[----:B-12---:R-:W-:Y:S05]  /*0090*/  @P0 BRA `(.L_x_1) ;  /* 0x0000000000200947 */ /* 0x006fea0003800000 */
[----:B------:R-:W-:Y:S02]  /*00a0*/  ULDC.64 UR4, c[0x0][0x198] ;  /* 0x0000660000047ab9 */ /* 0x000fe40000000a00 */
[----:B------:R-:W-:Y:S02]  /*00b0*/  UIADD3 UR6, UP0, UR4, 0xf0, URZ ;  /* 0x000000f004067890 */ /* 0x000fe4000ff1e03f */
[----:B------:R-:W-:Y:S02]  /*00c0*/  UIADD3 UR4, UP1, UR4, 0x1f0, URZ ;  /* 0x000001f004047890 */ /* 0x000fe4000ff3e03f */
[----:B------:R-:W-:Y:S02]  /*00d0*/  UIADD3.X UR7, URZ, UR5, URZ, UP0, !UPT ;  /* 0x000000053f077290 */ /* 0x000fe400087fe43f */
[----:B------:R-:W-:-:S07]  /*00e0*/  UIADD3.X UR5, URZ, UR5, URZ, UP1, !UPT ;  /* 0x000000053f057290 */ /* 0x000fce0008ffe43f */
[----:B------:R0:W-:Y:S02]  /*00f0*/  UTMACCTL.PF [UR6] ;  /* 0x00000000060079b9 */ /* 0x0001e40008040000 */
[----:B------:R0:W-:Y:S02]  /*0100*/  UTMACCTL.PF [UR4] ;  /* 0x00000000040079b9 */ /* 0x0001e40008040000 */
[----:B0-----:R-:W-:Y:S01]  /*0110*/  NOP ;  /* 0x0000000000007918 */ /* 0x001fe20000000000 */
.L_x_1:
[----:B------:R-:W-:Y:S05]  /*0120*/  BSYNC B0 ;  /* 0x0000000000007941 */ /* 0x000fea0003800000 */
.L_x_0:
[----:B------:R-:W0:Y:S02]  /*0130*/  SHFL.IDX PT, R7, R0, RZ, 0x1f ;  /* 0x00001fff00077589 */ /* 0x000e2400000e0000 */
[----:B0-----:R-:W-:-:S13]  /*0140*/  ISETP.NE.AND P0, PT, R7, RZ, PT ;  /* 0x000000ff0700720c */ /* 0x001fda0003f05270 */
[----:B------:R-:W-:Y:S05]  /*0150*/  @P0 BRA `(.L_x_2) ;  /* 0x0000000000600947 */ /* 0x000fea0003800000 */
[----:B------:R-:W0:Y:S01]  /*0160*/  S2UR UR8, SR_CgaCtaId ;  /* 0x00000000000879c3 */ /* 0x000e220000008800 */
[----:B------:R-:W-:Y:S01]  /*0170*/  UMOV UR4, 0x400 ;  /* 0x0000040000047882 */ /* 0x000fe20000000000 */
[----:B------:R-:W-:Y:S01]  /*0180*/  UMOV UR5, 0x1 ;  /* 0x0000000100057882 */ /* 0x000fe20000000000 */
[----:B------:R-:W-:Y:S01]  /*0190*/  UMOV UR6, 0x3 ;  /* 0x0000000300067882 */ /* 0x000fe20000000000 */
[----:B------:R-:W-:Y:S01]  /*01a0*/  ELECT P0, URZ, PT ;  /* 0x00000000003f782f */ /* 0x000fe20003800000 */
[----:B------:R-:W-:-:S04]  /*01b0*/  UIADD3 UR6, -UR6, 0x100000, URZ ;  /* 0x0010000006067890 */ /* 0x000fc8000fffe13f */
[----:B------:R-:W-:Y:S02]  /*01c0*/  USHF.L.U32 UR7, UR6, 0xb, URZ ;  /* 0x0000000b06077899 */ /* 0x000fe4000800063f */
[----:B------:R-:W-:Y:S02]  /*01d0*/  USHF.L.U32 UR6, UR6, 0x1, URZ ;  /* 0x0000000106067899 */ /* 0x000fe4000800063f */
[----:B0-----:R-:W-:Y:S02]  /*01e0*/  ULEA UR8, UR8, UR4, 0x18 ;  /* 0x0000000408087291 */ /* 0x001fe4000f8ec03f */
[----:B------:R-:W-:-:S04]  /*01f0*/  UIADD3 UR4, -UR5, 0x100000, URZ ;  /* 0x0010000005047890 */ /* 0x000fc8000fffe13f */
[----:B------:R-:W-:Y:S02]  /*0200*/  USHF.L.U32 UR5, UR4, 0xb, URZ ;  /* 0x0000000b04057899 */ /* 0x000fe4000800063f */
[----:B------:R-:W-:Y:S01]  /*0210*/  USHF.L.U32 UR4, UR4, 0x1, URZ ;  /* 0x0000000104047899 */ /* 0x000fe2000800063f */
[----:B------:R-:W0:Y:S11]  /*0220*/  FENCE.VIEW.ASYNC.S ;  /* 0x00000000000073c6 */ /* 0x000e360000000000 */
[----:B0-----:R0:W1:Y:S01]  /*0230*/  SYNCS.EXCH.64 URZ, [UR8], UR4 ;  /* 0x00000004083f75b2 */ /* 0x0010620008000100 */
[----:B------:R0:W2:Y:S01]  /*0240*/  SYNCS.EXCH.64 URZ, [UR8+0x28], UR6 ;  /* 0x00002806083f75b2 */ /* 0x0000a20008000100 */
[----:B------:R0:W3:Y:S01]  /*0250*/  SYNCS.EXCH.64 URZ, [UR8+0x8], UR4 ;  /* 0x00000804083f75b2 */ /* 0x0000e20008000100 */
[----:B------:R0:W4:Y:S01]  /*0260*/  SYNCS.EXCH.64 URZ, [UR8+0x30], UR6 ;  /* 0x00003006083f75b2 */ /* 0x0001220008000100 */
[----:B------:R0:W0:Y:S01]  /*0270*/  SYNCS.EXCH.64 URZ, [UR8+0x10], UR4 ;  /* 0x00001004083f75b2 */ /* 0x0000220008000100 */
[----:B------:R0:W0:Y:S01]  /*0280*/  SYNCS.EXCH.64 URZ, [UR8+0x38], UR6 ;  /* 0x00003806083f75b2 */ /* 0x0000220008000100 */
[----:B------:R0:W0:Y:S01]  /*0290*/  SYNCS.EXCH.64 URZ, [UR8+0x18], UR4 ;  /* 0x00001804083f75b2 */ /* 0x0000220008000100 */
[----:B------:R0:W0:Y:S01]  /*02a0*/  SYNCS.EXCH.64 URZ, [UR8+0x40], UR6 ;  /* 0x00004006083f75b2 */ /* 0x0000220008000100 */
[----:B------:R0:W0:Y:S01]  /*02b0*/  SYNCS.EXCH.64 URZ, [UR8+0x20], UR4 ;  /* 0x00002004083f75b2 */ /* 0x0000220008000100 */
[----:B------:R0:W0:Y:S01]  /*02c0*/  SYNCS.EXCH.64 URZ, [UR8+0x48], UR6 ;  /* 0x00004806083f75b2 */ /* 0x0000220008000100 */
[----:B------:R-:W-:Y:S01]  /*02d0*/  NOP ;  /* 0x0000000000007918 */ /* 0x000fe20000000000 */
.L_x_2:
[----:B------:R-:W5:Y:S01]  /*02e0*/  SHFL.IDX PT, R3, R0, RZ, 0x1f ;  /* 0x00001fff00037589 */ /* 0x000f6200000e0000 */
[----:B------:R-:W-:Y:S01]  /*02f0*/  SHF.R.S32.HI R4, RZ, 0x1f, R11 ;  /* 0x0000001fff047819 */ /* 0x000fe2000001140b */
[----:B------:R-:W1:Y:S01]  /*0300*/  S2UR UR12, SR_CTAID.X ;  /* 0x00000000000c79c3 */ /* 0x000e620000002500 */
[----:B------:R-:W-:Y:S01]  /*0310*/  ELECT P0, URZ, PT ;  /* 0x00000000003f782f */ /* 0x000fe20003800000 */
[----:B------:R1:W2:Y:S01]  /*0320*/  SHFL.IDX PT, R8, R0, RZ, 0x1f ;  /* 0x00001fff00087589 */ /* 0x0002a200000e0000 */
[----:B------:R-:W-:Y:S02]  /*0330*/  LEA.HI R4, R4, R11, RZ, 0x7 ;  /* 0x0000000b04047211 */ /* 0x000fe400078f38ff */
[----:B------:R-:W-:Y:S01]  /*0340*/  ELECT P1, URZ, PT ;  /* 0x00000000003f782f */ /* 0x000fe20003820000 */
[----:B------:R-:W-:Y:S01]  /*0350*/  NOP ;  /* 0x0000000000007918 */ /* 0x000fe20000000000 */
[----:B------:R-:W3:Y:S01]  /*0360*/  S2R R16, SR_CTAID.Y ;  /* 0x0000000000107919 */ /* 0x000ee20000002600 */
[----:B------:R-:W-:Y:S01]  /*0370*/  LOP3.LUT R4, R4, 0xffffff80, RZ, 0xc0, !PT ;  /* 0xffffff8004047812 */ /* 0x000fe200078ec0ff */
[----:B0-----:R-:W-:Y:S01]  /*0380*/  ULDC UR4, c[0x0][0x150] ;  /* 0x0000540000047ab9 */ /* 0x001fe20000000800 */
[----:B------:R-:W0:Y:S01]  /*0390*/  LDC R12, c[0x0][0x144] ;  /* 0x00005100ff0c7b82 */ /* 0x000e220000000800 */
[----:B------:R4:W0:Y:S01]  /*03a0*/  SHFL.IDX PT, R14, R5, RZ, 0x1f ;  /* 0x00001fff050e7589 */ /* 0x00082200000e0000 */
[----:B------:R-:W-:Y:S01]  /*03b0*/  UMOV UR11, 0x80 ;  /* 0x00000080000b7882 */ /* 0x000fe20000000000 */
[----:B------:R-:W-:Y:S01]  /*03c0*/  IMAD.IADD R10, R11, 0x1, -R4 ;  /* 0x000000010b0a7824 */ /* 0x000fe200078e0a04 */
[----:B------:R-:W-:Y:S01]  /*03d0*/  NOP ;  /* 0x0000000000007918 */ /* 0x000fe20000000000 */
[C---:B------:R-:W-:Y:S01]  /*03e0*/  VIADD R38, R6.reuse, 0xffffffff ;  /* 0xffffffff06267836 */ /* 0x040fe20000000000 */
[----:B------:R-:W-:-:S02]  /*03f0*/  ISETP.NE.AND P4, PT, R6, RZ, PT ;  /* 0x000000ff0600720c */ /* 0x000fc40003f85270 */
[----:B------:R-:W-:Y:S01]  /*0400*/  SHF.R.S32.HI R19, RZ, 0x1f, R10 ;  /* 0x0000001fff137819 */ /* 0x000fe2000001140a */
[----:B------:R-:W0:Y:S01]  /*0410*/  LDC R13, c[0x0][0x140] ;  /* 0x00005000ff0d7b82 */ /* 0x000e220000000800 */
[----:B------:R-:W-:Y:S02]  /*0420*/  ISETP.GE.U32.AND P6, PT, R38, 0x2, PT ;  /* 0x000000022600780c */ /* 0x000fe40003fc6070 */
[----:B-----5:R-:W-:Y:S02]  /*0430*/  ISETP.NE.OR P0, PT, R3, RZ, !P0 ;  /* 0x000000ff0300720c */ /* 0x020fe40004705670 */
[----:B------:R-:W-:Y:S02]  /*0440*/  LEA.HI R3, R19, R10, RZ, 0x3 ;  /* 0x0000000a13037211 */ /* 0x000fe400078f18ff */
[----:B-1----:R-:W-:Y:S01]  /*0450*/  I2FP.F32.U32 R4, UR12 ;  /* 0x0000000c00047c45 */ /* 0x002fe20008201000 */
[----:B------:R-:W1:Y:S01]  /*0460*/  LDC R27, c[0x0][0x148] ;  /* 0x00005200ff1b7b82 */ /* 0x000e620000000800 */
[----:B------:R-:W-:-:S02]  /*0470*/  SHF.R.S32.HI R0, RZ, 0x3, R3 ;  /* 0x00000003ff007819 */ /* 0x000fc40000011403 */
[----:B--2---:R-:W-:Y:S01]  /*0480*/  ISETP.NE.OR P1, PT, R8, RZ, !P1 ;  /* 0x000000ff0800720c */ /* 0x004fe20004f25670 */
[----:B------:R-:W-:Y:S01]  /*0490*/  FMUL R9, R4, UR4 ;  /* 0x0000000404097c20 */ /* 0x000fe20008400000 */
[----:B------:R-:W-:Y:S01]  /*04a0*/  SHF.R.S32.HI R3, RZ, 0x1f, R3 ;  /* 0x0000001fff037819 */ /* 0x000fe20000011403 */
[----:B------:R-:W-:Y:S01]  /*04b0*/  ULDC UR4, c[0x0][0x154] ;  /* 0x0000550000047ab9 */ /* 0x000fe20000000800 */
[----:B------:R-:W-:Y:S01]  /*04c0*/  SHF.R.S32.HI R8, RZ, 0x1f, R7 ;  /* 0x0000001fff087819 */ /* 0x000fe20000011407 */
[----:B------:R-:W-:Y:S01]  /*04d0*/  VOTEU.ALL UP1, P0 ;  /* 0x00000000003f7886 */ /* 0x000fe20000020000 */
[----:B------:R-:W-:Y:S01]  /*04e0*/  LEA.HI R4, R3, R0, RZ, 0x2 ;  /* 0x0000000003047211 */ /* 0x000fe200078f10ff */
[----:B------:R-:W2:Y:S01]  /*04f0*/  F2I.U32.TRUNC.NTZ R9, R9 ;  /* 0x0000000900097305 */ /* 0x000ea2000020f000 */
[----:B------:R-:W-:Y:S01]  /*0500*/  LEA.HI R8, R8, R7, RZ, 0x2 ;  /* 0x0000000708087211 */ /* 0x000fe200078f10ff */
[----:B------:R-:W-:Y:S01]  /*0510*/  VOTEU.ALL UP0, P0 ;  /* 0x00000000003f7886 */ /* 0x000fe20000000000 */
[----:B------:R-:W-:Y:S01]  /*0520*/  SHF.R.S32.HI R3, RZ, 0x1f, R2 ;  /* 0x0000001fff037819 */ /* 0x000fe20000011402 */
[----:B------:R-:W5:Y:S01]  /*0530*/  @!UP1 S2UR UR7, SR_CgaCtaId ;  /* 0x00000000000799c3 */ /* 0x000f620000008800 */
[----:B----4-:R-:W-:Y:S01]  /*0540*/  LOP3.LUT R5, R4, 0xfffffffc, RZ, 0xc0, !PT ;  /* 0xfffffffc04057812 */ /* 0x010fe200078ec0ff */
[----:B------:R-:W-:Y:S01]  /*0550*/  VOTEU.ALL UP2, P1 ;  /* 0x00000000003f7886 */ /* 0x000fe20000840000 */
[----:B------:R-:W-:Y:S01]  /*0560*/  LOP3.LUT R8, R8, 0x3ffffffc, RZ, 0xc0, !PT ;  /* 0x3ffffffc08087812 */ /* 0x000fe200078ec0ff */
[----:B------:R-:W-:Y:S01]  /*0570*/  @!UP1 UMOV UR6, 0x400 ;  /* 0x0000040000069882 */ /* 0x000fe20000000000 */
[----:B------:R-:W-:Y:S01]  /*0580*/  LEA.HI R3, R3, R2, RZ, 0x2 ;  /* 0x0000000203037211 */ /* 0x000fe200078f10ff */
[----:B------:R-:W-:Y:S01]  /*0590*/  IMAD.IADD R5, R0, 0x1, -R5 ;  /* 0x0000000100057824 */ /* 0x000fe200078e0a05 */
[----:B------:R-:W-:Y:S01]  /*05a0*/  @!UP2 UMOV UR9, 0x400 ;  /* 0x000004000009a882 */ /* 0x000fe20000000000 */
[----:B------:R-:W-:Y:S01]  /*05b0*/  IMAD.IADD R8, R7, 0x1, -R8 ;  /* 0x0000000107087824 */ /* 0x000fe200078e0a08 */
[----:B------:R-:W-:Y:S01]  /*05c0*/  LOP3.LUT R3, R3, 0xfffffffc, RZ, 0xc0, !PT ;  /* 0xfffffffc03037812 */ /* 0x000fe200078ec0ff */
[----:B------:R-:W4:Y:S01]  /*05d0*/  @!UP2 S2UR UR10, SR_CgaCtaId ;  /* 0x00000000000aa9c3 */ /* 0x000f220000008800 */
[----:B--2---:R-:W-:Y:S01]  /*05e0*/  IMAD.MOV R9, RZ, RZ, -R9 ;  /* 0x000000ffff097224 */ /* 0x004fe200078e0a09 */
[----:B------:R-:W-:Y:S01]  /*05f0*/  VOTEU.ALL UP3, P1 ;  /* 0x00000000003f7886 */ /* 0x000fe20000860000 */
[----:B------:R-:W-:Y:S01]  /*0600*/  IMAD R5, R8, 0x4, R5 ;  /* 0x0000000408057824 */ /* 0x000fe200078e0205 */
[----:B------:R-:W-:Y:S01]  /*0610*/  VOTEU.ALL UP4, P1 ;  /* 0x00000000003f7886 */ /* 0x000fe20000880000 */
[----:B------:R-:W-:Y:S01]  /*0620*/  IMAD.IADD R18, R2, 0x1, -R3 ;  /* 0x0000000102127824 */ /* 0x000fe200078e0a03 */
[----:B---3--:R-:W-:Y:S01]  /*0630*/  I2FP.F32.U32 R2, R16 ;  /* 0x0000001000027245 */ /* 0x008fe20000201000 */
[----:B0-----:R-:W-:Y:S01]  /*0640*/  IMAD R25, R12, R9, UR12 ;  /* 0x0000000c0c197e24 */ /* 0x001fe2000f8e0209 */
[C---:B------:R-:W-:Y:S01]  /*0650*/  LEA.HI R0, R5.reuse, R5, RZ, 0x1 ;  /* 0x0000000505007211 */ /* 0x040fe200078f08ff */
[C---:B------:R-:W-:Y:S01]  /*0660*/  IMAD.SHL.U32 R12, R5.reuse, 0x4, RZ ;  /* 0x00000004050c7824 */ /* 0x040fe200078e00ff */
[----:B------:R-:W-:Y:S01]  /*0670*/  VOTEU.ALL UP5, P1 ;  /* 0x00000000003f7886 */ /* 0x000fe200008a0000 */
[----:B------:R-:W-:Y:S01]  /*0680*/  FMUL R2, R2, UR4 ;  /* 0x0000000402027c20 */ /* 0x000fe20008400000 */
[----:B------:R-:W-:Y:S01]  /*0690*/  LOP3.LUT R0, R0, 0xfffffffe, RZ, 0xc0, !PT ;  /* 0xfffffffe00007812 */ /* 0x000fe200078ec0ff */
[----:B------:R-:W-:Y:S01]  /*06a0*/  UMOV UR4, 0x20 ;  /* 0x0000002000047882 */ /* 0x000fe20000000000 */
[----:B-----5:R-:W-:Y:S01]  /*06b0*/  @!UP1 ULEA UR8, UR7, UR6, 0x18 ;  /* 0x0000000607089291 */ /* 0x020fe2000f8ec03f */
[----:B------:R-:W-:Y:S01]  /*06c0*/  LOP3.LUT R12, R5, 0xc, R12, 0x78, !PT ;  /* 0x0000000c050c7812 */ /* 0x000fe200078e780c */
[----:B------:R-:W-:-:S04]  /*06d0*/  @!UP1 UIADD3 UR4, -UR4, 0x100000, URZ ;  /* 0x0010000004049890 */ /* 0x000fc8000fffe13f */
[----:B------:R-:W-:Y:S02]  /*06e0*/  @!UP1 USHF.L.U32 UR5, UR4, 0xb, URZ ;  /* 0x0000000b04059899 */ /* 0x000fe4000800063f */
[----:B------:R-:W-:Y:S01]  /*06f0*/  @!UP1 USHF.L.U32 UR4, UR4, 0x1, URZ ;  /* 0x0000000104049899 */ /* 0x000fe2000800063f */
[----:B------:R-:W-:Y:S01]  /*0700*/  IMAD.IADD R0, R5, 0x1, -R0 ;  /* 0x0000000105007824 */ /* 0x000fe200078e0a00 */
[----:B------:R-:W0:Y:S01]  /*0710*/  F2I.U32.TRUNC.NTZ R2, R2 ;  /* 0x0000000200027305 */ /* 0x000e22000020f000 */
[----:B------:R-:W-:-:S04]  /*0720*/  @!UP2 UIADD3 UR6, -UR11, 0x100000, URZ ;  /* 0x001000000b06a890 */ /* 0x000fc8000fffe13f */
[----:B------:R-:W-:Y:S02]  /*0730*/  @!UP2 USHF.L.U32 UR7, UR6, 0xb, URZ ;  /* 0x0000000b0607a899 */ /* 0x000fe4000800063f */
[----:B------:R-:W-:Y:S01]  /*0740*/  @!UP2 USHF.L.U32 UR6, UR6, 0x1, URZ ;  /* 0x000000010606a899 */ /* 0x000fe2000800063f */
[----:B------:R-:W-:Y:S01]  /*0750*/  ISETP.EQ.U32.AND P3, PT, R13, 0x1, PT ;  /* 0x000000010d00780c */ /* 0x000fe20003f62070 */
[----:B------:R-:W-:Y:S01]  /*0760*/  VOTEU.ALL UP1, P0 ;  /* 0x00000000003f7886 */ /* 0x000fe20000020000 */
[----:B------:R-:W-:Y:S01]  /*0770*/  ISETP.NE.AND P2, PT, R0, R25, PT ;  /* 0x000000190000720c */ /* 0x000fe20003f45270 */
[----:B------:R-:W-:Y:S01]  /*0780*/  IMAD.MOV.U32 R13, RZ, RZ, 0x1 ;  /* 0x00000001ff0d7424 */ /* 0x000fe200078e00ff */
[----:B----4-:R-:W-:Y:S01]  /*0790*/  @!UP2 ULEA UR9, UR10, UR9, 0x18 ;  /* 0x000000090a09a291 */ /* 0x010fe2000f8ec03f */
[----:B------:R-:W-:Y:S01]  /*07a0*/  LOP3.LUT P0, RZ, R10, 0x7, RZ, 0xc0, !PT ;  /* 0x000000070aff7812 */ /* 0x000fe2000780c0ff */
[----:B------:R-:W-:Y:S01]  /*07b0*/  VOTEU.ALL UP2, P1 ;  /* 0x00000000003f7886 */ /* 0x000fe20000840000 */
[----:B------:R-:W-:Y:S01]  /*07c0*/  ISETP.NE.AND P1, PT, R18, 0x3, PT ;  /* 0x000000031200780c */ /* 0x000fe20003f25270 */
[----:B------:R-:W2:Y:S02]  /*07d0*/  FENCE.VIEW.ASYNC.S ;  /* 0x00000000000073c6 */ /* 0x000ea40000000000 */
[----:B--2---:R2:W3:Y:S01]  /*07e0*/  @!UP0 SYNCS.EXCH.64 URZ, [UR8+0x80], UR4 ;  /* 0x00008004083f85b2 */ /* 0x0044e20008000100 */
[----:B------:R-:W-:-:S02]  /*07f0*/  ISETP.LT.U32.AND P0, PT, R12, 0x4, !P0 ;  /* 0x000000040c00780c */ /* 0x000fc40004701070 */
[----:B------:R-:W-:Y:S01]  /*0800*/  ISETP.EQ.OR P1, PT, R18, RZ, !P1 ;  /* 0x000000ff1200720c */ /* 0x000fe20004f22670 */
[----:B0-----:R-:W-:Y:S01]  /*0810*/  IMAD.MOV R24, RZ, RZ, -R2 ;  /* 0x000000ffff187224 */ /* 0x001fe200078e0a02 */
[----:B------:R-:W-:Y:S02]  /*0820*/  R2UR UR15, R14 ;  /* 0x000000000e0f72ca */ /* 0x000fe400000e0000 */
[----:B------:R-:W-:Y:S01]  /*0830*/  @P2 LEA.HI R0, R12, R12, RZ, 0x1 ;  /* 0x0000000c0c002211 */ /* 0x000fe200078f08ff */
[----:B-1----:R-:W-:Y:S01]  /*0840*/  IMAD R3, R27, R24, R16 ;  /* 0x000000181b037224 */ /* 0x002fe200078e0210 */
[----:B------:R-:W-:Y:S02]  /*0850*/  ISETP.EQ.AND P1, PT, R6, RZ, P1 ;  /* 0x000000ff0600720c */ /* 0x000fe40000f22270 */
[----:B------:R-:W-:Y:S02]  /*0860*/  @P2 SHF.R.S32.HI R0, RZ, 0x1, R0 ;  /* 0x00000001ff002819 */ /* 0x000fe40000011400 */
[----:B------:R-:W-:Y:S01]  /*0870*/  SEL R7, RZ, 0x1, !P1 ;  /* 0x00000001ff077807 */ /* 0x000fe20004800000 */
[----:B------:R2:W0:Y:S01]  /*0880*/  @!UP1 SYNCS.EXCH.64 URZ, [UR8+0x88], UR4 ;  /* 0x00008804083f95b2 */ /* 0x0004220008000100 */
[----:B------:R-:W-:Y:S01]  /*0890*/  @P2 ISETP.NE.AND P5, PT, R0, R3, PT ;  /* 0x000000030000220c */ /* 0x000fe20003fa5270 */
[----:B------:R-:W-:Y:S01]  /*08a0*/  NOP ;  /* 0x0000000000007918 */ /* 0x000fe20000000000 */
[----:B------:R-:W-:-:S02]  /*08b0*/  SEL R0, RZ, 0x1, !P0 ;  /* 0x00000001ff007807 */ /* 0x000fc40004000000 */
[----:B------:R-:W-:Y:S02]  /*08c0*/  @P2 SEL R13, RZ, 0x1, P5 ;  /* 0x00000001ff0d2807 */ /* 0x000fe40002800000 */
[----:B------:R-:W-:Y:S02]  /*08d0*/  SEL R7, R7, 0x2, P6 ;  /* 0x0000000207077807 */ /* 0x000fe40003000000 */
[----:B------:R-:W-:Y:S01]  /*08e0*/  LOP3.LUT R13, R13, R0, RZ, 0xc0, !PT ;  /* 0x000000000d0d7212 */ /* 0x000fe200078ec0ff */
[----:B------:R2:W1:Y:S01]  /*08f0*/  @!UP2 SYNCS.EXCH.64 URZ, [UR9+0x60], UR6 ;  /* 0x00006006093fa5b2 */ /* 0x0004620008000100 */
[----:B------:R2:W4:Y:S01]  /*0900*/  @!UP3 SYNCS.EXCH.64 URZ, [UR9+0x68], UR6 ;  /* 0x00006806093fb5b2 */ /* 0x0005220008000100 */
[----:B------:R2:W0:Y:S01]  /*0910*/  @!UP4 SYNCS.EXCH.64 URZ, [UR9+0x70], UR6 ;  /* 0x00007006093fc5b2 */ /* 0x0004220008000100 */
[----:B------:R2:W0:Y:S01]  /*0920*/  @!UP5 SYNCS.EXCH.64 URZ, [UR9+0x78], UR6 ;  /* 0x00007806093fd5b2 */ /* 0x0004220008000100 */
[----:B------:R-:W-:Y:S01]  /*0930*/  NOP ;  /* 0x0000000000007918 */ /* 0x000fe20000000000 */
[----:B--23--:R-:W-:Y:S05]  /*0940*/  @!P3 BRA `(.L_x_3) ;  /* 0x000000000008b947 */ /* 0x00cfea0003800000 */
[----:B01--4-:R-:W-:Y:S01]  /*0950*/  UCGABAR_ARV ;  /* 0x00000000000079c7 */ /* 0x013fe20008000000 */
[----:B------:R-:W-:Y:S05]  /*0960*/  BRA `(.L_x_4) ;  /* 0x0000000000047947 */ /* 0x000fea0003800000 */
.L_x_3:
[----:B01--4-:R-:W-:Y:S01]  /*0970*/  NOP ;  /* 0x0000000000007918 */ /* 0x013fe20000000000 */
.L_x_4:
[----:B------:R-:W-:Y:S01]  /*0980*/  ULDC.64 UR4, c[0x0][0x598] ;  /* 0x0001660000047ab9 */ /* 0x000fe20000000a00 */
[----:B------:R-:W-:Y:S01]  /*0990*/  ULDC.64 UR18, c[0x0][0x208] ;  /* 0x0000820000127ab9 */ /* 0x000fe20000000a00 */
[----:B------:R-:W-:-:S04]  /*09a0*/  ISETP.NE.U32.AND P0, PT, RZ, UR4, PT ;  /* 0x00000004ff007c0c */ /* 0x000fc8000bf05070 */
[----:B------:R-:W-:-:S13]  /*09b0*/  ISETP.NE.AND.EX P0, PT, RZ, UR5, PT, P0 ;  /* 0x00000005ff007c0c */ /* 0x000fda000bf05300 */
[----:B------:R-:W-:Y:S05]  /*09c0*/  @!P0 BRA `(.L_x_5) ;  /* 0x00000000001c8947 */ /* 0x000fea0003800000 */
[----:B------:R-:W0:Y:S02]  /*09d0*/  LDC.64 R2, c[0x0][0x598] ;  /* 0x00016600ff027b82 */ /* 0x000e240000000a00 */
[----:B0-----:R-:W2:Y:S02]  /*09e0*/  LDG.E.64 R2, desc[UR18][R2.64] ;  /* 0x0000001202027981 */ /* 0x001ea4000c1e1b00 */
[----:B--2---:R-:W-:-:S04]  /*09f0*/  ISETP.NE.U32.AND P0, PT, R2, RZ, PT ;  /* 0x000000ff0200720c */ /* 0x004fc80003f05070 */
[----:B------:R-:W-:-:S13]  /*0a00*/  ISETP.NE.AND.EX P0, PT, R3, RZ, PT, P0 ;  /* 0x000000ff0300720c */ /* 0x000fda0003f05300 */
[----:B------:R-:W-:Y:S05]  /*0a10*/  @!P0 BRA `(.L_x_5) ;  /* 0x0000000000088947 */ /* 0x000fea0003800000 */
[----:B------:R0:W5:Y:S01]  /*0a20*/  LD.E R14, desc[UR18][R2.64] ;  /* 0x00000012020e7980 */ /* 0x000162000c101900 */
[----:B------:R-:W-:Y:S05]  /*0a30*/  BRA `(.L_x_6) ;  /* 0x0000000000207947 */ /* 0x000fea0003800000 */
.L_x_5:
[----:B------:R-:W-:Y:S02]  /*0a40*/  ULDC.64 UR4, c[0x0][0x588] ;  /* 0x0001620000047ab9 */ /* 0x000fe40000000a00 */
[----:B------:R-:W-:-:S04]  /*0a50*/  ISETP.NE.U32.AND P0, PT, RZ, UR4, PT ;  /* 0x00000004ff007c0c */ /* 0x000fc8000bf05070 */
[----:B------:R-:W-:-:S13]  /*0a60*/  ISETP.NE.AND.EX P0, PT, RZ, UR5, PT, P0 ;  /* 0x00000005ff007c0c */ /* 0x000fda000bf05300 */
[----:B------:R-:W-:Y:S05]  /*0a70*/  @!P0 BRA `(.L_x_7) ;  /* 0x00000000000c8947 */ /* 0x000fea0003800000 */
[----:B------:R-:W0:Y:S02]  /*0a80*/  LDC.64 R14, c[0x0][0x588] ;  /* 0x00016200ff0e7b82 */ /* 0x000e240000000a00 */
[----:B0-----:R1:W5:Y:S01]  /*0a90*/  LDG.E R14, desc[UR18][R14.64] ;  /* 0x000000120e0e7981 */ /* 0x001362000c1e1900 */
[----:B------:R-:W-:Y:S05]  /*0aa0*/  BRA `(.L_x_6) ;  /* 0x0000000000047947 */ /* 0x000fea0003800000 */
.L_x_7:
[----:B------:R-:W2:Y:S02]  /*0ab0*/  LDC R14, c[0x0][0x580] ;  /* 0x00016000ff0e7b82 */ /* 0x000ea40000000800 */
.L_x_6:
[----:B------:R-:W-:Y:S02]  /*0ac0*/  ULDC.64 UR4, c[0x0][0x5a0] ;  /* 0x0001680000047ab9 */ /* 0x000fe40000000a00 */
[----:B------:R-:W-:-:S04]  /*0ad0*/  ISETP.NE.U32.AND P0, PT, RZ, UR4, PT ;  /* 0x00000004ff007c0c */ /* 0x000fc8000bf05070 */
[----:B------:R-:W-:-:S13]  /*0ae0*/  ISETP.NE.AND.EX P0, PT, RZ, UR5, PT, P0 ;  /* 0x00000005ff007c0c */ /* 0x000fda000bf05300 */
[----:B------:R-:W-:Y:S05]  /*0af0*/  @!P0 BRA `(.L_x_8) ;  /* 0x00000000001c8947 */ /* 0x000fea0003800000 */
[----:B0-----:R-:W0:Y:S02]  /*0b00*/  LDC.64 R2, c[0x0][0x5a0] ;  /* 0x00016800ff027b82 */ /* 0x001e240000000a00 */
[----:B0-----:R-:W3:Y:S02]  /*0b10*/  LDG.E.64 R2, desc[UR18][R2.64] ;  /* 0x0000001202027981 */ /* 0x001ee4000c1e1b00 */
[----:B---3--:R-:W-:-:S04]  /*0b20*/  ISETP.NE.U32.AND P0, PT, R2, RZ, PT ;  /* 0x000000ff0200720c */ /* 0x008fc80003f05070 */
[----:B------:R-:W-:-:S13]  /*0b30*/  ISETP.NE.AND.EX P0, PT, R3, RZ, PT, P0 ;  /* 0x000000ff0300720c */ /* 0x000fda0003f05300 */
[----:B------:R-:W-:Y:S05]  /*0b40*/  @!P0 BRA `(.L_x_8) ;  /* 0x0000000000088947 */ /* 0x000fea0003800000 */
[----:B-1----:R0:W5:Y:S01]  /*0b50*/  LD.E R15, desc[UR18][R2.64] ;  /* 0x00000012020f7980 */ /* 0x002162000c101900 */
[----:B------:R-:W-:Y:S05]  /*0b60*/  BRA `(.L_x_9) ;  /* 0x0000000000207947 */ /* 0x000fea0003800000 */
.L_x_8:
[----:B------:R-:W-:Y:S02]  /*0b70*/  ULDC.64 UR4, c[0x0][0x590] ;  /* 0x0001640000047ab9 */ /* 0x000fe40000000a00 */
[----:B------:R-:W-:-:S04]  /*0b80*/  ISETP.NE.U32.AND P0, PT, RZ, UR4, PT ;  /* 0x00000004ff007c0c */ /* 0x000fc8000bf05070 */
[----:B------:R-:W-:-:S13]  /*0b90*/  ISETP.NE.AND.EX P0, PT, RZ, UR5, PT, P0 ;  /* 0x00000005ff007c0c */ /* 0x000fda000bf05300 */
[----:B------:R-:W-:Y:S05]  /*0ba0*/  @!P0 BRA `(.L_x_10) ;  /* 0x00000000000c8947 */ /* 0x000fea0003800000 */
[----:B0-----:R-:W1:Y:S02]  /*0bb0*/  LDC.64 R2, c[0x0][0x590] ;  /* 0x00016400ff027b82 */ /* 0x001e640000000a00 */
[----:B-1----:R1:W5:Y:S01]  /*0bc0*/  LDG.E R15, desc[UR18][R2.64] ;  /* 0x00000012020f7981 */ /* 0x002362000c1e1900 */
[----:B------:R-:W-:Y:S05]  /*0bd0*/  BRA `(.L_x_9) ;  /* 0x0000000000047947 */ /* 0x000fea0003800000 */
.L_x_10:
[----:B-1----:R-:W3:Y:S02]  /*0be0*/  LDC R15, c[0x0][0x584] ;  /* 0x00016100ff0f7b82 */ /* 0x002ee40000000800 */
.L_x_9:
[----:B------:R-:W4:Y:S01]  /*0bf0*/  LDC R0, c[0x0][0x65c] ;  /* 0x00019700ff007b82 */ /* 0x000f220000000800 */
[----:B------:R-:W-:Y:S01]  /*0c00*/  ULDC UR8, c[0x0][0x28c] ;  /* 0x0000a30000087ab9 */ /* 0x000fe20000000800 */
[----:B------:R-:W-:Y:S01]  /*0c10*/  ISETP.NE.AND P0, PT, R6, 0x2, PT ;  /* 0x000000020600780c */ /* 0x000fe20003f05270 */
[----:B------:R-:W-:Y:S01]  /*0c20*/  UIADD3 UR8, UR8, 0x3f, URZ ;  /* 0x0000003f08087890 */ /* 0x000fe2000fffe03f */
[----:B------:R-:W-:Y:S01]  /*0c30*/  IMAD.U32 R4, RZ, RZ, UR12 ;  /* 0x0000000cff047e24 */ /* 0x000fe2000f8e00ff */
[----:B------:R-:W-:Y:S01]  /*0c40*/  UMOV UR4, URZ ;  /* 0x0000003f00047c82 */ /* 0x000fe20008000000 */
[----:B------:R-:W-:Y:S01]  /*0c50*/  UMOV UR5, URZ ;  /* 0x0000003f00057c82 */ /* 0x000fe20008000000 */
[----:B------:R-:W-:-:S04]  /*0c60*/  USHF.R.S32.HI UR9, URZ, 0x1f, UR8 ;  /* 0x0000001f3f097899 */ /* 0x000fc80008011408 */
[----:B------:R-:W-:-:S04]  /*0c70*/  ULEA.HI UR9, UR9, UR8, URZ, 0x6 ;  /* 0x0000000809097291 */ /* 0x000fc8000f8f303f */
[----:B------:R-:W-:Y:S01]  /*0c80*/  USHF.R.S32.HI UR13, URZ, 0x6, UR9 ;  /* 0x000000063f0d7899 */ /* 0x000fe20008011409 */
[----:B----4-:R-:W-:-:S13]  /*0c90*/  ISETP.NE.AND P2, PT, R0, 0x1, PT ;  /* 0x000000010000780c */ /* 0x010fda0003f45270 */
[----:B01----:R-:W0:Y:S01]  /*0ca0*/  @P2 LDC R3, c[0x0][0x10] ;  /* 0x00000400ff032b82 */ /* 0x003e220000000800 */
[----:B------:R-:W-:Y:S02]  /*0cb0*/  @P2 IMAD.MOV.U32 R17, RZ, RZ, RZ ;  /* 0x000000ffff112224 */ /* 0x000fe400078e00ff */
[----:B------:R-:W-:-:S05]  /*0cc0*/  @P2 IMAD.MOV.U32 R5, RZ, RZ, RZ ;  /* 0x000000ffff052224 */ /* 0x000fca00078e00ff */
[----:B------:R-:W1:Y:S01]  /*0cd0*/  @!P2 LDC R9, c[0x0][0xc] ;  /* 0x00000300ff09ab82 */ /* 0x000e620000000800 */
[----:B------:R-:W-:Y:S01]  /*0ce0*/  ULDC UR6, c[0x0][0xc] ;  /* 0x0000030000067ab9 */ /* 0x000fe20000000800 */
[----:B------:R-:W-:Y:S02]  /*0cf0*/  ULDC UR7, c[0x0][0x10] ;  /* 0x0000040000077ab9 */ /* 0x000fe40000000800 */
[----:B------:R-:W-:-:S04]  /*0d00*/  UIMAD.WIDE.U32 UR6, UR6, UR7, URZ ;  /* 0x00000007060672a5 */ /* 0x000fc8000f8e003f */
[----:B------:R-:W4:Y:S01]  /*0d10*/  LDC R8, c[0x0][0x14] ;  /* 0x00000500ff087b82 */ /* 0x000f220000000800 */
[----:B0-----:R-:W-:-:S04]  /*0d20*/  @P2 IMAD.WIDE.U32 R2, R3, UR12, R16 ;  /* 0x0000000c03022c25 */ /* 0x001fc8000f8e0010 */
[----:B------:R-:W-:Y:S02]  /*0d30*/  @P2 IMAD.IADD R3, R3, 0x1, R5 ;  /* 0x0000000103032824 */ /* 0x000fe400078e0205 */
[----:B------:R-:W-:Y:S02]  /*0d40*/  IMAD.MOV.U32 R5, RZ, RZ, RZ ;  /* 0x000000ffff057224 */ /* 0x000fe400078e00ff */
[----:B-1----:R-:W-:-:S04]  /*0d50*/  @!P2 IMAD.WIDE.U32 R4, R16, R9, R4 ;  /* 0x000000091004a225 */ /* 0x002fc800078e0004 */
[----:B------:R-:W-:Y:S02]  /*0d60*/  @!P2 IMAD.MOV.U32 R2, RZ, RZ, R4 ;  /* 0x000000ffff02a224 */ /* 0x000fe400078e0004 */
[C---:B----4-:R-:W-:Y:S02]  /*0d70*/  IMAD R21, R8.reuse, UR7, RZ ;  /* 0x0000000708157c24 */ /* 0x050fe4000f8e02ff */
[----:B------:R-:W-:Y:S01]  /*0d80*/  IMAD.WIDE.U32 R8, R8, UR6, RZ ;  /* 0x0000000608087c25 */ /* 0x000fe2000f8e00ff */
[----:B------:R-:W-:-:S03]  /*0d90*/  ULDC.64 UR6, c[0x0][0x650] ;  /* 0x0001940000067ab9 */ /* 0x000fc60000000a00 */
[----:B------:R-:W-:Y:S02]  /*0da0*/  @!P2 IMAD.MOV.U32 R3, RZ, RZ, R5 ;  /* 0x000000ffff03a224 */ /* 0x000fe400078e0005 */
[----:B------:R-:W-:Y:S01]  /*0db0*/  IMAD.IADD R0, R9, 0x1, R21 ;  /* 0x0000000109007824 */ /* 0x000fe200078e0215 */
[----:B------:R-:W-:Y:S06]  /*0dc0*/  @P0 BRA `(.L_x_11) ;  /* 0x0000000000200947 */ /* 0x000fec0003800000 */
[----:B------:R-:W-:Y:S01]  /*0dd0*/  UISETP.GE.U32.AND UP0, UPT, UR13, 0x5, UPT ;  /* 0x000000050d00788c */ /* 0x000fe2000bf06070 */
[----:B------:R-:W-:Y:S01]  /*0de0*/  IADD3 R2, P0, R2, R8, RZ ;  /* 0x0000000802027210 */ /* 0x000fe20007f1e0ff */
[----:B------:R-:W-:-:S04]  /*0df0*/  UIMAD.WIDE.U32 UR4, UR13, -0x33333333, URZ ;  /* 0xcccccccd0d0478a5 */ /* 0x000fc8000f8e003f */
[----:B------:R-:W-:Y:S01]  /*0e00*/  USHF.R.U32.HI UR4, URZ, 0x2, UR5 ;  /* 0x000000023f047899 */ /* 0x000fe20008011605 */
[----:B------:R-:W-:Y:S02]  /*0e10*/  IMAD.X R3, R0, 0x1, R3, P0 ;  /* 0x0000000100037824 */ /* 0x000fe400000e0603 */
[----:B------:R-:W-:Y:S02]  /*0e20*/  UMOV UR5, URZ ;  /* 0x0000003f00057c82 */ /* 0x000fe40008000000 */
[----:B------:R-:W-:Y:S02]  /*0e30*/  @UP0 ULOP3.LUT UR5, UR4, 0x1, URZ, 0xc0, !UPT ;  /* 0x0000000104050892 */ /* 0x000fe4000f8ec03f */
[----:B------:R-:W-:-:S12]  /*0e40*/  UIMAD UR4, UR4, -0x5, UR13 ;  /* 0xfffffffb040478a4 */ /* 0x000fd8000f8e020d */
.L_x_11:
[----:B------:R-:W-:Y:S01]  /*0e50*/  ISETP.GE.U32.AND P0, PT, R2, UR6, PT ;  /* 0x0000000602007c0c */ /* 0x000fe2000bf06070 */
[----:B------:R-:W-:Y:S01]  /*0e60*/  IMAD.MOV.U32 R6, RZ, RZ, -0x1 ;  /* 0xffffffffff067424 */ /* 0x000fe200078e00ff */
[----:B------:R-:W-:Y:S01]  /*0e70*/  PRMT R20, RZ, 0x7610, R20 ;  /* 0x00007610ff147816 */ /* 0x000fe20000000014 */
[----:B------:R-:W-:Y:S01]  /*0e80*/  IMAD.MOV.U32 R5, RZ, RZ, -0x1 ;  /* 0xffffffffff057424 */ /* 0x000fe200078e00ff */
[----:B------:R-:W-:Y:S01]  /*0e90*/  ISETP.GE.U32.AND.EX P0, PT, R3, UR7, PT, P0 ;  /* 0x0000000703007c0c */ /* 0x000fe2000bf06100 */
[----:B------:R-:W-:-:S12]  /*0ea0*/  IMAD.MOV.U32 R4, RZ, RZ, -0x1 ;  /* 0xffffffffff047424 */ /* 0x000fd800078e00ff */
[----:B------:R-:W-:Y:S05]  /*0eb0*/  @P0 BRA `(.L_x_12) ;  /* 0x0000000400240947 */ /* 0x000fea0003800000 */
[----:B------:R-:W0:Y:S01]  /*0ec0*/  LDC.64 R30, c[0x0][0x628] ;  /* 0x00018a00ff1e7b82 */ /* 0x000e220000000a00 */
[----:B------:R-:W-:Y:S02]  /*0ed0*/  IMAD.MOV.U32 R4, RZ, RZ, R2 ;  /* 0x000000ffff047224 */ /* 0x000fe400078e0002 */
[----:B------:R-:W-:-:S05]  /*0ee0*/  IMAD.MOV.U32 R5, RZ, RZ, R3 ;  /* 0x000000ffff057224 */ /* 0x000fca00078e0003 */
[----:B------:R-:W1:Y:S08]  /*0ef0*/  LDC R6, c[0x0][0x630] ;  /* 0x00018c00ff067b82 */ /* 0x000e700000000800 */
[----:B------:R-:W4:Y:S01]  /*0f00*/  LDC.64 R32, c[0x0][0x620] ;  /* 0x00018800ff207b82 */ /* 0x000f220000000a00 */
[----:B0-----:R-:W-:-:S04]  /*0f10*/  ISETP.NE.U32.AND P0, PT, R30, RZ, PT ;  /* 0x000000ff1e00720c */ /* 0x001fc80003f05070 */
[----:B------:R-:W-:-:S13]  /*0f20*/  ISETP.NE.AND.EX P0, PT, R31, RZ, PT, P0 ;  /* 0x000000ff1f00720c */ /* 0x000fda0003f05300 */
[----:B-1--4-:R-:W-:Y:S05]  /*0f30*/  @!P0 BRA `(.L_x_13) ;  /* 0x0000000000288947 */ /* 0x012fea0003800000 */
[----:B------:R-:W0:Y:S02]  /*0f40*/  LDC R23, c[0x0][0x634] ;  /* 0x00018d00ff177b82 */ /* 0x000e240000000800 */
[----:B0-----:R-:W-:-:S05]  /*0f50*/  IADD3 R23, P0, R2, R23, RZ ;  /* 0x0000001702177210 */ /* 0x001fca0007f1e0ff */
[----:B------:R-:W-:-:S04]  /*0f60*/  IMAD.X R29, RZ, RZ, R3, P0 ;  /* 0x000000ffff1d7224 */ /* 0x000fc800000e0603 */
[----:B------:R-:W-:-:S04]  /*0f70*/  IMAD.WIDE.U32 R4, R29, R30, RZ ;  /* 0x0000001e1d047225 */ /* 0x000fc800078e00ff */
[----:B------:R-:W-:-:S04]  /*0f80*/  IMAD.WIDE.U32 R20, P0, R23, R31, R4 ;  /* 0x0000001f17147225 */ /* 0x000fc80007800004 */
[----:B------:R-:W-:-:S04]  /*0f90*/  IMAD.WIDE.U32 R4, R23, R30, RZ ;  /* 0x0000001e17047225 */ /* 0x000fc800078e00ff */
[----:B------:R-:W-:Y:S01]  /*0fa0*/  IMAD.X R23, RZ, RZ, RZ, P0 ;  /* 0x000000ffff177224 */ /* 0x000fe200000e06ff */
[----:B------:R-:W-:Y:S01]  /*0fb0*/  IADD3 RZ, P0, R5, R20, RZ ;  /* 0x0000001405ff7210 */ /* 0x000fe20007f1e0ff */
[----:B------:R-:W-:-:S04]  /*0fc0*/  IMAD.MOV.U32 R22, RZ, RZ, R21 ;  /* 0x000000ffff167224 */ /* 0x000fc800078e0015 */
[----:B------:R-:W-:-:S08]  /*0fd0*/  IMAD.WIDE.U32.X R4, R29, R31, R22, P0 ;  /* 0x0000001f1d047225 */ /* 0x000fd000000e0416 */
.L_x_13:
[----:B------:R-:W0:Y:S01]  /*0fe0*/  LDC.64 R34, c[0x0][0x640] ;  /* 0x00019000ff227b82 */ /* 0x000e220000000a00 */
[-CC-:B------:R-:W-:Y:S01]  /*0ff0*/  SHF.R.U64 R36, R4, R6.reuse, R5.reuse ;  /* 0x0000000604247219 */ /* 0x180fe20000001205 */
[----:B------:R-:W-:Y:S01]  /*1000*/  IMAD.MOV.U32 R39, RZ, RZ, 0x1 ;  /* 0x00000001ff277424 */ /* 0x000fe200078e00ff */
[----:B------:R-:W-:Y:S02]  /*1010*/  SHF.R.U32.HI R4, RZ, R6, R5 ;  /* 0x00000006ff047219 */ /* 0x000fe40000011605 */
[----:B------:R-:W-:-:S03]  /*1020*/  IADD3 R21, P0, RZ, -R36, RZ ;  /* 0x80000024ff157210 */ /* 0x000fc60007f1e0ff */
[----:B------:R-:W1:Y:S02]  /*1030*/  LDC R20, c[0x0][0x618] ;  /* 0x00018600ff147b82 */ /* 0x000e640000000800 */
[----:B------:R-:W-:-:S04]  /*1040*/  IMAD.X R5, RZ, RZ, ~R4, P0 ;  /* 0x000000ffff057224 */ /* 0x000fc800000e0e04 */
[-C--:B------:R-:W-:Y:S02]  /*1050*/  IMAD R6, R5, R32.reuse, RZ ;  /* 0x0000002005067224 */ /* 0x080fe400078e02ff */
[----:B------:R-:W4:Y:S01]  /*1060*/  LDC R23, c[0x0][0x608] ;  /* 0x00018200ff177b82 */ /* 0x000f220000000800 */
[----:B------:R-:W-:-:S04]  /*1070*/  IMAD.WIDE.U32 R4, R21, R32, R2 ;  /* 0x0000002015047225 */ /* 0x000fc800078e0002 */
[----:B------:R-:W-:-:S03]  /*1080*/  IMAD R21, R21, R33, R6 ;  /* 0x0000002115157224 */ /* 0x000fc600078e0206 */
[----:B------:R-:W2:Y:S01]  /*1090*/  LDC R26, c[0x0][0x658] ;  /* 0x00019600ff1a7b82 */ /* 0x000ea20000000800 */
[----:B------:R-:W-:Y:S01]  /*10a0*/  IMAD.IADD R5, R5, 0x1, R21 ;  /* 0x0000000105057824 */ /* 0x000fe200078e0215 */
[----:B0-----:R-:W-:Y:S01]  /*10b0*/  ISETP.NE.U32.AND P0, PT, R34, RZ, PT ;  /* 0x000000ff2200720c */ /* 0x001fe20003f05070 */
[----:B------:R-:W-:-:S03]  /*10c0*/  IMAD.MOV.U32 R21, RZ, RZ, -0x1 ;  /* 0xffffffffff157424 */ /* 0x000fc600078e00ff */
[----:B------:R-:W-:Y:S02]  /*10d0*/  ISETP.NE.AND.EX P0, PT, R35, RZ, PT, P0 ;  /* 0x000000ff2300720c */ /* 0x000fe40003f05300 */
[----:B------:R-:W0:Y:S01]  /*10e0*/  LDC R33, c[0x0][0x600] ;  /* 0x00018000ff217b82 */ /* 0x000e220000000800 */
[-CC-:B-1----:R-:W-:Y:S02]  /*10f0*/  SHF.R.U64 R31, R4, R20.reuse, R5.reuse ;  /* 0x00000014041f7219 */ /* 0x182fe40000001205 */
[----:B------:R-:W-:-:S05]  /*1100*/  SHF.R.U32.HI R4, RZ, R20, R5 ;  /* 0x00000014ff047219 */ /* 0x000fca0000011605 */
[----:B------:R-:W1:Y:S01]  /*1110*/  LDC R28, c[0x0][0x648] ;  /* 0x00019200ff1c7b82 */ /* 0x000e620000000800 */
[-CC-:B----4-:R-:W-:Y:S02]  /*1120*/  SHF.R.U64 R41, R31, R23.reuse, R4.reuse ;  /* 0x000000171f297219 */ /* 0x190fe40000001204 */
[----:B------:R-:W-:-:S05]  /*1130*/  SHF.R.U32.HI R5, RZ, R23, R4 ;  /* 0x00000017ff057219 */ /* 0x000fca0000011604 */
[----:B------:R-:W4:Y:S01]  /*1140*/  LDC R37, c[0x0][0x638] ;  /* 0x00018e00ff257b82 */ /* 0x000f220000000800 */
[-C--:B--2---:R-:W-:Y:S02]  /*1150*/  SHF.L.U32 R4, R21, R26.reuse, RZ ;  /* 0x0000001a15047219 */ /* 0x084fe400000006ff */
[--C-:B------:R-:W-:Y:S02]  /*1160*/  SHF.R.U64 R32, R41, R26, R5.reuse ;  /* 0x0000001a29207219 */ /* 0x100fe40000001205 */
[----:B------:R-:W-:Y:S02]  /*1170*/  LOP3.LUT R6, RZ, R4, RZ, 0x33, !PT ;  /* 0x00000004ff067212 */ /* 0x000fe400078e33ff */
[----:B------:R-:W-:Y:S01]  /*1180*/  SHF.R.U32.HI R5, RZ, R26, R5 ;  /* 0x0000001aff057219 */ /* 0x000fe20000011605 */
[----:B------:R-:W2:Y:S01]  /*1190*/  LDC R30, c[0x0][0x610] ;  /* 0x00018400ff1e7b82 */ /* 0x000ea20000000800 */
[----:B------:R-:W-:Y:S01]  /*11a0*/  IMAD.MOV.U32 R4, RZ, RZ, R32 ;  /* 0x000000ffff047224 */ /* 0x000fe200078e0020 */
[----:B------:R-:W-:Y:S06]  /*11b0*/  @!P0 BRA `(.L_x_14) ;  /* 0x0000000000288947 */ /* 0x000fec0003800000 */
[----:B------:R-:W3:Y:S02]  /*11c0*/  LDC R23, c[0x0][0x64c] ;  /* 0x00019300ff177b82 */ /* 0x000ee40000000800 */
[----:B---3--:R-:W-:-:S05]  /*11d0*/  IADD3 R23, P0, R32, R23, RZ ;  /* 0x0000001720177210 */ /* 0x008fca0007f1e0ff */
        /* <DEDUP_REMOVED lines=8> */
.L_x_14:
[----:B-1----:R-:W-:Y:S01]  /*1260*/  SHF.R.U64 R17, R4, R28, R5 ;  /* 0x0000001c04117219 */ /* 0x002fe20000001205 */
[----:B------:R-:W-:Y:S01]  /*1270*/  @P2 IMAD R25, R27, R24, R16 ;  /* 0x000000181b192224 */ /* 0x000fe200078e0210 */
[----:B------:R-:W-:Y:S02]  /*1280*/  SHF.L.U32 R4, R39, R26, RZ ;  /* 0x0000001a27047219 */ /* 0x000fe400000006ff */
[----:B------:R-:W-:Y:S01]  /*1290*/  LOP3.LUT R5, R41, R6, RZ, 0xc0, !PT ;  /* 0x0000000629057212 */ /* 0x000fe200078ec0ff */
[----:B0-----:R-:W-:Y:S02]  /*12a0*/  VIADD R6, R33, 0xffffffff ;  /* 0xffffffff21067836 */ /* 0x001fe40000000000 */
[----:B------:R-:W-:Y:S02]  /*12b0*/  IMAD.MOV R20, RZ, RZ, -R17 ;  /* 0x000000ffff147224 */ /* 0x000fe400078e0a11 */
[----:B------:R-:W-:Y:S01]  /*12c0*/  IMAD R16, R4, R17, R5 ;  /* 0x0000001104107224 */ /* 0x000fe200078e0205 */
[----:B------:R-:W-:Y:S01]  /*12d0*/  LOP3.LUT R17, R31, R6, RZ, 0xc0, !PT ;  /* 0x000000061f117212 */ /* 0x000fe200078ec0ff */
[----:B----4-:R-:W-:-:S02]  /*12e0*/  IMAD R4, R20, R37, R32 ;  /* 0x0000002514047224 */ /* 0x010fc400078e0220 */
[----:B--2---:R-:W-:Y:S02]  /*12f0*/  IMAD R6, R16, R30, R25 ;  /* 0x0000001e10067224 */ /* 0x004fe400078e0219 */
[----:B------:R-:W-:Y:S02]  /*1300*/  IMAD R17, R4, R33, R17 ;  /* 0x0000002104117224 */ /* 0x000fe400078e0211 */
[----:B------:R-:W-:Y:S02]  /*1310*/  IMAD.MOV.U32 R20, RZ, RZ, 0x1 ;  /* 0x00000001ff147424 */ /* 0x000fe400078e00ff */
[----:B------:R-:W-:Y:S01]  /*1320*/  IMAD.MOV.U32 R4, RZ, RZ, R36 ;  /* 0x000000ffff047224 */ /* 0x000fe200078e0024 */
[----:B------:R-:W-:Y:S02]  /*1330*/  SEL R5, R17, R6, !P2 ;  /* 0x0000000611057207 */ /* 0x000fe40005000000 */
[----:B------:R-:W-:-:S07]  /*1340*/  SEL R6, R6, R17, !P2 ;  /* 0x0000001106067207 */ /* 0x000fce0005000000 */
.L_x_12:
[----:B------:R-:W-:Y:S05]  /*1350*/  @!P3 BRA `(.L_x_15) ;  /* 0x00000000000cb947 */ /* 0x000fea0003800000 */
[----:B------:R-:W-:Y:S01]  /*1360*/  UCGABAR_WAIT ;  /* 0x0000000000007dc7 */ /* 0x000fe20008000000 */
[----:B------:R-:W-:Y:S01]  /*1370*/  CCTL.IVALL ;  /* 0x00000000ff00798f */ /* 0x000fe20002000000 */
[----:B------:R-:W-:Y:S05]  /*1380*/  BRA `(.L_x_16) ;  /* 0x0000000000047947 */ /* 0x000fea0003800000 */
.L_x_15:
[----:B------:R-:W-:Y:S06]  /*1390*/  BAR.SYNC.DEFER_BLOCKING 0x0 ;  /* 0x0000000000007b1d */ /* 0x000fec0000010000 */
.L_x_16:
[----:B------:R-:W-:Y:S05]  /*13a0*/  @!P4 BRA `(.L_x_17) ;  /* 0x0000006c0068c947 */ /* 0x000fea0003800000 */
[----:B------:R-:W-:-:S13]  /*13b0*/  ISETP.GT.U32.AND P0, PT, R38, 0x1, PT ;  /* 0x000000012600780c */ /* 0x000fda0003f04070 */
[----:B------:R-:W-:Y:S05]  /*13c0*/  @P0 EXIT ;  /* 0x000000000000094d */ /* 0x000fea0003800000 */
.L_x_18:
[----:B------:R-:W-:-:S08]  /*13d0*/  NOP ;  /* 0x0000000000007918 */ /* 0x000fd00000000000 */
[----:B------:R-:W0:Y:S02]  /*13e0*/  USETMAXREG.TRY_ALLOC.CTAPOOL UP0, 0xe8 ;  /* 0x000000e8000079c8 */ /* 0x000e240008000600 */
[----:B0-----:R-:W-:-:S13]  /*13f0*/  PLOP3.LUT P0, PT, PT, PT, UP0, 0x80, 0x0 ;  /* 0x000000000000781c */ /* 0x001fda0003f0f008 */
[----:B------:R-:W-:Y:S05]  /*1400*/  @!P0 BRA `(.L_x_18) ;  /* 0xfffffffc00f08947 */ /* 0x000fea000383ffff */
[----:B------:R-:W-:-:S13]  /*1410*/  LOP3.LUT P0, RZ, R20, 0xff, RZ, 0xc0, !PT ;  /* 0x000000ff14ff7812 */ /* 0x000fda000780c0ff */
[----:B------:R-:W-:Y:S05]  /*1420*/  @!P0 EXIT ;  /* 0x000000000000894d */ /* 0x000fea0003800000 */
[----:B------:R-:W0:Y:S01]  /*1430*/  S2UR UR6, SR_CgaCtaId ;  /* 0x00000000000679c3 */ /* 0x000e220000008800 */
[CC--:B------:R-:W-:Y:S01]  /*1440*/  LEA.HI R11, R19.reuse, R10.reuse, RZ, 0x2 ;  /* 0x0000000a130b7211 */ /* 0x0c0fe200078f10ff */
[----:B------:R-:W-:Y:S01]  /*1450*/  UIADD3 UR7, UR15, -0x1, URZ ;  /* 0xffffffff0f077890 */ /* 0x000fe2000fffe03f */
[----:B------:R-:W-:Y:S01]  /*1460*/  LEA.HI R19, R19, R10, RZ, 0x5 ;  /* 0x0000000a13137211 */ /* 0x000fe200078f28ff */
[----:B------:R-:W-:Y:S01]  /*1470*/  UMOV UR12, 0x400 ;  /* 0x00000400000c7882 */ /* 0x000fe20000000000 */
[--C-:B------:R-:W-:Y:S01]  /*1480*/  SHF.R.S32.HI R18, RZ, 0x2, R11.reuse ;  /* 0x00000002ff127819 */ /* 0x100fe2000001140b */
[----:B------:R-:W-:Y:S01]  /*1490*/  UISETP.LT.AND UP0, UPT, UR13, 0x1, UPT ;  /* 0x000000010d00788c */ /* 0x000fe2000bf01270 */
[----:B------:R-:W-:Y:S01]  /*14a0*/  SHF.R.S32.HI R17, RZ, 0x1f, R11 ;  /* 0x0000001fff117819 */ /* 0x000fe2000001140b */
[----:B------:R-:W-:Y:S01]  /*14b0*/  USHF.L.U32 UR20, UR13, 0x1, URZ ;  /* 0x000000010d147899 */ /* 0x000fe2000800063f */
[----:B------:R-:W-:Y:S01]  /*14c0*/  LOP3.LUT R11, R11, 0xfffffffc, RZ, 0xc0, !PT ;  /* 0xfffffffc0b0b7812 */ /* 0x000fe200078ec0ff */
[----:B------:R-:W-:Y:S01]  /*14d0*/  USEL UR14, UR13, 0x1, UP0 ;  /* 0x000000010d0e7887 */ /* 0x000fe20008000000 */
[----:B------:R-:W-:Y:S01]  /*14e0*/  LEA.HI R17, R17, R18, RZ, 0x3 ;  /* 0x0000001211117211 */ /* 0x000fe200078f18ff */
[----:B------:R-:W-:Y:S01]  /*14f0*/  UISETP.NE.AND UP0, UPT, UR7, URZ, UPT ;  /* 0x0000003f0700728c */ /* 0x000fe2000bf05270 */
[----:B------:R-:W-:Y:S01]  /*1500*/  LOP3.LUT R148, R7, 0x1, RZ, 0xfc, !PT ;  /* 0x0000000107947812 */ /* 0x000fe200078efcff */
[----:B------:R-:W-:Y:S01]  /*1510*/  IMAD.IADD R16, R10, 0x1, -R11 ;  /* 0x000000010a107824 */ /* 0x000fe200078e0a0b */
[----:B------:R-:W-:Y:S01]  /*1520*/  LOP3.LUT R17, R17, 0xfffffff8, RZ, 0xc0, !PT ;  /* 0xfffffff811117812 */ /* 0x000fe200078ec0ff */
[----:B------:R-:W-:-:S04]  /*1530*/  UIADD3 UR14, -UR14, UR13, URZ ;  /* 0x0000000d0e0e7290 */ /* 0x000fc8000fffe13f */
[----:B------:R-:W-:Y:S01]  /*1540*/  IMAD.IADD R18, R18, 0x1, -R17 ;  /* 0x0000000112127824 */ /* 0x000fe200078e0a11 */
[----:B------:R-:W-:Y:S01]  /*1550*/  SHF.R.S32.HI R17, RZ, 0x5, R19 ;  /* 0x00000005ff117819 */ /* 0x000fe20000011413 */
[----:B0-----:R-:W-:-:S03]  /*1560*/  ULEA UR12, UR6, UR12, 0x18 ;  /* 0x0000000c060c7291 */ /* 0x001fc6000f8ec03f */
[--C-:B------:R-:W-:Y:S01]  /*1570*/  SHF.R.S32.HI R19, RZ, 0x1f, R18.reuse ;  /* 0x0000001fff137819 */ /* 0x100fe20000011412 */
[----:B------:R-:W-:Y:S01]  /*1580*/  USHF.L.U32 UR6, UR7, 0x3, URZ ;  /* 0x0000000307067899 */ /* 0x000fe2000800063f */
[C-C-:B------:R-:W-:Y:S01]  /*1590*/  IMAD R20, R17.reuse, -0x10, -R18.reuse ;  /* 0xfffffff011147824 */ /* 0x140fe200078e0a12 */
[----:B------:R-:W-:Y:S02]  /*15a0*/  USEL UR7, URZ, 0x1, UP0 ;  /* 0x000000013f077887 */ /* 0x000fe40008000000 */
[----:B------:R-:W-:Y:S01]  /*15b0*/  ULOP3.LUT UR6, UR6, 0x8, URZ, 0xc0, !UPT ;  /* 0x0000000806067892 */ /* 0x000fe2000f8ec03f */
[----:B------:R-:W-:Y:S01]  /*15c0*/  IMAD.WIDE R10, R17, 0x10, R18 ;  /* 0x00000010110a7825 */ /* 0x000fe200078e0212 */
[----:B------:R-:W-:Y:S02]  /*15d0*/  UIADD3 UR21, UR12, 0x60, URZ ;  /* 0x000000600c157890 */ /* 0x000fe4000fffe03f */
[----:B------:R-:W-:Y:S01]  /*15e0*/  ULOP3.LUT UR22, UR6, 0x8, URZ, 0x3c, !UPT ;  /* 0x0000000806167892 */ /* 0x000fe2000f8e3c3f */
[----:B------:R-:W-:Y:S01]  /*15f0*/  IMAD.U32 R150, RZ, RZ, UR7 ;  /* 0x00000007ff967e24 */ /* 0x000fe2000f8e00ff */
[----:B------:R-:W-:-:S02]  /*1600*/  ULOP3.LUT UR16, UR6, 0x18, URZ, 0x3c, !UPT ;  /* 0x0000001806107892 */ /* 0x000fc4000f8e3c3f */
[----:B------:R-:W-:Y:S01]  /*1610*/  ULEA UR15, UR15, UR21, 0x3 ;  /* 0x000000150f0f7291 */ /* 0x000fe2000f8e183f */
[----:B------:R-:W-:Y:S02]  /*1620*/  ULDC UR6, c[0x0][0x284] ;  /* 0x0000a10000067ab9 */ /* 0x000fe40000000800 */
[----:B------:R-:W-:-:S09]  /*1630*/  VIADD R17, R20, UR6 ;  /* 0x0000000614117c36 */ /* 0x000fd20008000000 */
.L_x_173:
[----:B------:R-:W-:Y:S01]  /*1640*/  SHF.L.U32 R18, R150, 0x1f, RZ ;  /* 0x0000001f96127819 */ /* 0x000fe200000006ff */
[----:B------:R-:W0:Y:S01]  /*1650*/  LDC R19, c[0x0][0x28c] ;  /* 0x0000a300ff137b82 */ /* 0x000e220000000800 */
[----:B------:R-:W-:Y:S01]  /*1660*/  UMOV UR6, URZ ;  /* 0x0000003f00067c82 */ /* 0x000fe20008000000 */
[----:B------:R-:W-:Y:S01]  /*1670*/  UMOV UR17, UR4 ;  /* 0x0000000400117c82 */ /* 0x000fe20008000000 */
[----:B-1----:R-:W1:Y:S01]  /*1680*/  SYNCS.PHASECHK.TRANS64.TRYWAIT P0, [UR15+-0x8], R18 ;  /* 0xfffff812ff0075a7 */ /* 0x002e62000800014f */
[----:B0-----:R-:W-:Y:S01]  /*1690*/  ISETP.GE.AND P1, PT, R19, 0x1, PT ;  /* 0x000000011300780c */ /* 0x001fe20003f26270 */
[----:B-1-34-:R-:W-:-:S12]  /*16a0*/  @!P0 BRA `(.L_x_19) ;  /* 0x0000007c00088947 */ /* 0x01afd80003800000 */
.L_x_196:
[----:B------:R-:W-:Y:S01]  /*16b0*/  UMOV UR7, URZ ;  /* 0x0000003f00077c82 */ /* 0x000fe20008000000 */
[----:B------:R-:W-:Y:S01]  /*16c0*/  UMOV UR8, URZ ;  /* 0x0000003f00087c82 */ /* 0x000fe20008000000 */
[----:B------:R-:W-:Y:S02]  /*16d0*/  CS2R R88, SRZ ;  /* 0x0000000000587805 */ /* 0x000fe4000001ff00 */
[----:B------:R-:W-:Y:S02]  /*16e0*/  CS2R R22, SRZ ;  /* 0x0000000000167805 */ /* 0x000fe4000001ff00 */
[----:B------:R-:W-:Y:S02]  /*16f0*/  CS2R R90, SRZ ;  /* 0x00000000005a7805 */ /* 0x000fe4000001ff00 */
[----:B------:R-:W-:Y:S02]  /*1700*/  CS2R R92, SRZ ;  /* 0x00000000005c7805 */ /* 0x000fe4000001ff00 */
[----:B------:R-:W-:-:S02]  /*1710*/  CS2R R94, SRZ ;  /* 0x00000000005e7805 */ /* 0x000fc4000001ff00 */
[----:B------:R-:W-:Y:S02]  /*1720*/  CS2R R96, SRZ ;  /* 0x0000000000607805 */ /* 0x000fe4000001ff00 */
        /* <DEDUP_REMOVED lines=24> */
[----:B------:R-:W-:Y:S01]  /*18b0*/  CS2R R146, SRZ ;  /* 0x0000000000927805 */ /* 0x000fe2000001ff00 */
[----:B------:R-:W-:Y:S01]  /*18c0*/  IMAD.MOV.U32 R149, RZ, RZ, RZ ;  /* 0x000000ffff957224 */ /* 0x000fe200078e00ff */
[----:B------:R-:W-:Y:S01]  /*18d0*/  CS2R R24, SRZ ;  /* 0x0000000000187805 */ /* 0x000fe2000001ff00 */
[----:B------:R-:W-:Y:S01]  /*18e0*/  IMAD.MOV.U32 R151, RZ, RZ, RZ ;  /* 0x000000ffff977224 */ /* 0x000fe200078e00ff */
[----:B------:R-:W-:Y:S01]  /*18f0*/  CS2R R26, SRZ ;  /* 0x00000000001a7805 */ /* 0x000fe2000001ff00 */
[----:B------:R-:W-:Y:S01]  /*1900*/  IMAD.U32 R152, RZ, RZ, UR5 ;  /* 0x00000005ff987e24 */ /* 0x000fe2000f8e00ff */
        /* <DEDUP_REMOVED lines=29> */
[----:B------:R-:W-:Y:S01]  /*1ae0*/  CS2R R86, SRZ ;  /* 0x0000000000567805 */ /* 0x000fe2000001ff00 */
[----:B------:R-:W-:Y:S06]  /*1af0*/  @!P1 BRA `(.L_x_20) ;  /* 0x00000008003c9947 */ /* 0x000fec0003800000 */
[----:B------:R-:W-:-:S13]  /*1b00*/  ISETP.NE.AND P1, PT, R148, 0x3, PT ;  /* 0x000000039400780c */ /* 0x000fda0003f25270 */
[----:B------:R-:W-:Y:S05]  /*1b10*/  @!P1 BRA `(.L_x_21) ;  /* 0x0000000000049947 */ /* 0x000fea0003800000 */
[----:B------:R-:W-:Y:S01]  /*1b20*/  BPT.TRAP 0x1 ;  /* 0x000000040000795c */ /* 0x000fe20000300000 */
.L_x_21:
[----:B------:R-:W-:Y:S01]  /*1b30*/  ULEA UR6, UR4, UR12, 0x3 ;  /* 0x0000000c04067291 */ /* 0x000fe2000f8e183f */
[----:B0-----:R-:W-:-:S05]  /*1b40*/  IMAD.U32 R18, RZ, RZ, UR5 ;  /* 0x00000005ff127e24 */ /* 0x001fca000f8e00ff */
[----:B------:R-:W-:-:S04]  /*1b50*/  SHF.L.U32 R18, R18, 0x1f, RZ ;  /* 0x0000001f12127819 */ /* 0x000fc800000006ff */
[----:B------:R0:W1:Y:S01]  /*1b60*/  SYNCS.PHASECHK.TRANS64.TRYWAIT P0, [UR6], R18 ;  /* 0x00000012ff0075a7 */ /* 0x0000620008000146 */
[----:B------:R-:W-:Y:S05]  /*1b70*/  @!P1 BRA `(.L_x_22) ;  /* 0x0000000000049947 */ /* 0x000fea0003800000 */
[----:B------:R-:W-:Y:S01]  /*1b80*/  BPT.TRAP 0x1 ;  /* 0x000000040000795c */ /* 0x000fe20000300000 */
.L_x_22:
[----:B-1----:R-:W-:Y:S05]  /*1b90*/  @P0 BRA `(.L_x_23) ;  /* 0x0000000000080947 */ /* 0x002fea0003800000 */
[----:B------:R-:W1:Y:S02]  /*1ba0*/  SYNCS.PHASECHK.TRANS64.TRYWAIT P0, [UR6], R18 ;  /* 0x00000012ff0075a7 */ /* 0x000e640008000146 */
[----:B-1----:R-:W-:Y:S05]  /*1bb0*/  @!P0 BRA `(.L_x_24) ;  /* 0x0000007400dc8947 */ /* 0x002fea0003800000 */
.L_x_23:
[----:B------:R-:W-:Y:S01]  /*1bc0*/  UIADD3 UR6, UR12, 0x180, URZ ;  /* 0x000001800c067890 */ /* 0x000fe2000fffe03f */
[----:B------:R-:W-:Y:S01]  /*1bd0*/  WARPGROUP.ARRIVE ;  /* 0x00000000000079c5 */ /* 0x000fe20000000000 */
[----:B------:R-:W-:Y:S01]  /*1be0*/  UIADD3 UR7, UR12, 0x5180, URZ ;  /* 0x000051800c077890 */ /* 0x000fe2000fffe03f */
[----:B------:R-:W-:Y:S01]  /*1bf0*/  CS2R R88, SRZ ;  /* 0x0000000000587805 */ /* 0x000fe2000001ff00 */
[----:B------:R-:W-:Y:S01]  /*1c00*/  USHF.R.U32.HI UR6, URZ, 0x4, UR6 ;  /* 0x000000043f067899 */ /* 0x000fe20008011606 */
[----:B------:R-:W-:Y:S01]  /*1c10*/  CS2R R22, SRZ ;  /* 0x0000000000167805 */ /* 0x000fe2000001ff00 */
[----:B------:R-:W-:Y:S01]  /*1c20*/  USHF.R.U32.HI UR7, URZ, 0x4, UR7 ;  /* 0x000000043f077899 */ /* 0x000fe20008011607 */
[----:B------:R-:W-:Y:S01]  /*1c30*/  CS2R R90, SRZ ;  /* 0x00000000005a7805 */ /* 0x000fe2000001ff00 */
[----:B------:R-:W-:Y:S01]  /*1c40*/  ULOP3.LUT UR6, UR6, 0x3fff, URZ, 0xc0, !UPT ;  /* 0x00003fff06067892 */ /* 0x000fe2000f8ec03f */
[----:B------:R-:W-:Y:S01]  /*1c50*/  CS2R R92, SRZ ;  /* 0x00000000005c7805 */ /* 0x000fe2000001ff00 */
[----:B------:R-:W-:Y:S01]  /*1c60*/  ULOP3.LUT UR7, UR7, 0x3fff, URZ, 0xc0, !UPT ;  /* 0x00003fff07077892 */ /* 0x000fe2000f8ec03f */
[----:B------:R-:W-:Y:S01]  /*1c70*/  CS2R R94, SRZ ;  /* 0x00000000005e7805 */ /* 0x000fe2000001ff00 */
[----:B------:R-:W-:Y:S01]  /*1c80*/  ULOP3.LUT UR6, UR6, 0x10000, URZ, 0xfc, !UPT ;  /* 0x0001000006067892 */ /* 0x000fe2000f8efc3f */
[----:B------:R-:W-:Y:S01]  /*1c90*/  CS2R R96, SRZ ;  /* 0x0000000000607805 */ /* 0x000fe2000001ff00 */
[----:B------:R-:W-:Y:S01]  /*1ca0*/  ULOP3.LUT UR7, UR7, 0x10000, URZ, 0xfc, !UPT ;  /* 0x0001000007077892 */ /* 0x000fe2000f8efc3f */
[----:B------:R-:W-:Y:S01]  /*1cb0*/  CS2R R98, SRZ ;  /* 0x0000000000627805 */ /* 0x000fe2000001ff00 */
[----:B------:R-:W-:Y:S01]  /*1cc0*/  ULEA UR8, UR4, UR6, 0x8 ;  /* 0x0000000604087291 */ /* 0x000fe2000f8e403f */
[----:B------:R-:W-:Y:S01]  /*1cd0*/  CS2R R102, SRZ ;  /* 0x0000000000667805 */ /* 0x000fe2000001ff00 */
[----:B------:R-:W-:Y:S01]  /*1ce0*/  ULEA UR10, UR4, UR7, 0x9 ;  /* 0x00000007040a7291 */ /* 0x000fe2000f8e483f */
[----:B------:R-:W-:Y:S01]  /*1cf0*/  CS2R R100, SRZ ;  /* 0x0000000000647805 */ /* 0x000fe2000001ff00 */
[----:B------:R-:W-:Y:S01]  /*1d00*/  UMOV UR9, 0x80000020 ;  /* 0x8000002000097882 */ /* 0x000fe20000000000 */
[----:B------:R-:W-:Y:S01]  /*1d10*/  UMOV UR11, 0x80000020 ;  /* 0x80000020000b7882 */ /* 0x000fe20000000000 */
[----:B------:R-:W-:Y:S01]  /*1d20*/  ULDC UR7, c[0x0][0x50c] ;  /* 0x0001430000077ab9 */ /* 0x000fe20000000800 */
[----:B------:R-:W-:Y:S01]  /*1d30*/  UMOV UR6, 0x2 ;  /* 0x0000000200067882 */ /* 0x000fe20000000000 */
[----:B------:R-:W-:Y:S01]  /*1d40*/  UISETP.NE.AND UP0, UPT, UR7, 0x2, UPT ;  /* 0x000000020700788c */ /* 0x000fe2000bf05270 */
[----:B------:R-:W-:-:S02]  /*1d50*/  CS2R R104, SRZ ;  /* 0x0000000000687805 */ /* 0x000fc4000001ff00 */
[----:B------:R-:W-:Y:S01]  /*1d60*/  CS2R R106, SRZ ;  /* 0x00000000006a7805 */ /* 0x000fe2000001ff00 */
[----:B------:R-:W-:Y:S01]  /*1d70*/  QGMMA.64x128x32.F32.E4M3.E4M3 R24, gdesc[UR8], RZ, !UPT ;  /* 0x01e00000081879f3 */ /* 0x000fe2000c7008ff */
[----:B------:R-:W-:Y:S01]  /*1d80*/  USEL UR7, URZ, 0x1, UP0 ;  /* 0x000000013f077887 */ /* 0x000fe20008000000 */
[----:B------:R-:W-:Y:S01]  /*1d90*/  CS2R R108, SRZ ;  /* 0x00000000006c7805 */ /* 0x000fe2000001ff00 */
[----:B------:R-:W-:Y:S01]  /*1da0*/  UIADD3 UR8, UR8, 0x2, URZ ;  /* 0x0000000208087890 */ /* 0x000fe2000fffe03f */
[----:B------:R-:W-:Y:S01]  /*1db0*/  CS2R R110, SRZ ;  /* 0x00000000006e7805 */ /* 0x000fe2000001ff00 */
[----:B------:R-:W-:Y:S01]  /*1dc0*/  UIADD3 UR10, UR10, 0x2, URZ ;  /* 0x000000020a0a7890 */ /* 0x000fe2000fffe03f */
[----:B------:R-:W-:Y:S02]  /*1dd0*/  CS2R R112, SRZ ;  /* 0x0000000000707805 */ /* 0x000fe4000001ff00 */
[----:B------:R-:W-:Y:S01]  /*1de0*/  ISETP.NE.AND P0, PT, RZ, UR7, PT ;  /* 0x00000007ff007c0c */ /* 0x000fe2000bf05270 */
[----:B------:R-:W-:Y:S01]  /*1df0*/  UMOV UR9, 0x80000020 ;  /* 0x8000002000097882 */ /* 0x000fe20000000000 */
[----:B------:R-:W-:Y:S01]  /*1e00*/  UMOV UR11, 0x80000020 ;  /* 0x80000020000b7882 */ /* 0x000fe20000000000 */
        /* <DEDUP_REMOVED lines=17> */
[----:B------:R-:W-:Y:S02]  /*1f20*/  IMAD.MOV.U32 R149, RZ, RZ, RZ ;  /* 0x000000ffff957224 */ /* 0x000fe400078e00ff */
[----:B------:R-:W-:Y:S01]  /*1f30*/  IMAD.MOV.U32 R151, RZ, RZ, RZ ;  /* 0x000000ffff977224 */ /* 0x000fe200078e00ff */
[----:B------:R-:W-:Y:S01]  /*1f40*/  QGMMA.64x128x32.F32.E4M3.E4M3 R24, gdesc[UR8], R24, gsb0 ;  /* 0x01e00000081879f3 */ /* 0x000fe20008000818 */
[----:B------:R-:W-:Y:S05]  /*1f50*/  @!P0 BRA `(.L_x_25) ;  /* 0x0000000400088947 */ /* 0x000fea0003800000 */
[----:B------:R-:W-:Y:S02]  /*1f60*/  WARPGROUP.DEPBAR.LE gsb0, 0x0 ;  /* 0x00008000000079c5 */ /* 0x000fe40000010000 */
[----:B------:R-:W-:-:S01]  /*1f70*/  FADD R151, RZ, R24 ;  /* 0x00000018ff977221 */ /* 0x000fc20000000000 */
[----:B------:R-:W-:Y:S01]  /*1f80*/  FADD R146, RZ, R25 ;  /* 0x00000019ff927221 */ /* 0x000fe20000000000 */
        /* <DEDUP_REMOVED lines=62> */
[----:B------:R-:W-:-:S06]  /*2370*/  UMOV UR6, URZ ;  /* 0x0000003f00067c82 */ /* 0x000fcc0008000000 */
.L_x_25:
[----:B------:R-:W-:-:S04]  /*2380*/  UIADD3 UR17, UR4, 0x1, URZ ;  /* 0x0000000104117890 */ /* 0x000fc8000fffe03f */
[----:B------:R-:W-:-:S04]  /*2390*/  UISETP.NE.AND UP0, UPT, UR17, 0x5, UPT ;  /* 0x000000051100788c */ /* 0x000fc8000bf05270 */
[----:B------:R-:W-:Y:S02]  /*23a0*/  USEL UR8, URZ, 0x1, UP0 ;  /* 0x000000013f087887 */ /* 0x000fe40008000000 */
[----:B------:R-:W-:Y:S02]  /*23b0*/  USEL UR17, UR17, URZ, UP0 ;  /* 0x0000003f11117287 */ /* 0x000fe40008000000 */
[----:B------:R-:W-:-:S06]  /*23c0*/  ULOP3.LUT UR8, UR5, UR8, URZ, 0x3c, !UPT ;  /* 0x0000000805087292 */ /* 0x000fcc000f8e3c3f */
[----:B------:R-:W-:Y:S01]  /*23d0*/  IMAD.U32 R152, RZ, RZ, UR8 ;  /* 0x00000008ff987e24 */ /* 0x000fe2000f8e00ff */
[----:B------:R-:W-:-:S06]  /*23e0*/  UMOV UR8, 0x1 ;  /* 0x0000000100087882 */ /* 0x000fcc0000000000 */
.L_x_20:
[----:B------:R-:W-:-:S06]  /*23f0*/  UISETP.GE.AND UP0, UPT, UR14, 0x1, UPT ;  /* 0x000000010e00788c */ /* 0x000fcc000bf06270 */
[----:B------:R-:W-:-:S13]  /*2400*/  PLOP3.LUT P0, PT, PT, PT, UP0, 0x80, 0x0 ;  /* 0x000000000000781c */ /* 0x000fda0003f0f008 */
[----:B------:R-:W-:Y:S05]  /*2410*/  @!P0 BRA `(.L_x_26) ;  /* 0x0000000800088947 */ /* 0x000fea0003800000 */
[----:B01----:R-:W-:Y:S01]  /*2420*/  IMAD.U32 R18, RZ, RZ, UR14 ;  /* 0x0000000eff127e24 */ /* 0x003fe2000f8e00ff */
[----:B------:R-:W-:Y:S01]  /*2430*/  ULDC UR23, c[0x0][0x50c] ;  /* 0x0001430000177ab9 */ /* 0x000fe20000000800 */
[----:B------:R-:W-:-:S07]  /*2440*/  IMAD.U32 R19, RZ, RZ, UR4 ;  /* 0x00000004ff137e24 */ /* 0x000fce000f8e00ff */
.L_x_34:
[----:B------:R-:W-:-:S13]  /*2450*/  ISETP.NE.AND P1, PT, R148, 0x3, PT ;  /* 0x000000039400780c */ /* 0x000fda0003f25270 */
[----:B------:R-:W-:Y:S05]  /*2460*/  @!P1 BRA `(.L_x_27) ;  /* 0x0000000000049947 */ /* 0x000fea0003800000 */
[----:B------:R-:W-:Y:S01]  /*2470*/  BPT.TRAP 0x1 ;  /* 0x000000040000795c */ /* 0x000fe20000300000 */
.L_x_27:
[----:B------:R-:W-:Y:S01]  /*2480*/  ULEA UR9, UR17, UR12, 0x3 ;  /* 0x0000000c11097291 */ /* 0x000fe2000f8e183f */
[----:B------:R-:W-:-:S08]  /*2490*/  SHF.L.U32 R20, R152, 0x1f, RZ ;  /* 0x0000001f98147819 */ /* 0x000fd000000006ff */
[----:B------:R0:W1:Y:S01]  /*24a0*/  SYNCS.PHASECHK.TRANS64.TRYWAIT P0, [UR9], R20 ;  /* 0x00000014ff0075a7 */ /* 0x0000620008000149 */
[----:B------:R-:W-:Y:S05]  /*24b0*/  @!P1 BRA `(.L_x_28) ;  /* 0x0000000000049947 */ /* 0x000fea0003800000 */
[----:B------:R-:W-:Y:S01]  /*24c0*/  BPT.TRAP 0x1 ;  /* 0x000000040000795c */ /* 0x000fe20000300000 */
.L_x_28:
[----:B-1----:R-:W-:Y:S05]  /*24d0*/  @P0 BRA `(.L_x_29) ;  /* 0x0000000000080947 */ /* 0x002fea0003800000 */
[----:B------:R-:W1:Y:S02]  /*24e0*/  SYNCS.PHASECHK.TRANS64.TRYWAIT P0, [UR9], R20 ;  /* 0x00000014ff0075a7 */ /* 0x000e640008000149 */
[----:B-1----:R-:W-:Y:S05]  /*24f0*/  @!P0 BRA `(.L_x_30) ;  /* 0x0000006c00a48947 */ /* 0x002fea0003800000 */
.L_x_29:
[----:B------:R-:W-:Y:S01]  /*2500*/  UIADD3 UR9, UR12, 0x180, URZ ;  /* 0x000001800c097890 */ /* 0x000fe2000fffe03f */
[----:B------:R-:W-:Y:S01]  /*2510*/  WARPGROUP.ARRIVE ;  /* 0x00000000000079c5 */ /* 0x000fe20000000000 */
[----:B------:R-:W-:Y:S02]  /*2520*/  UIADD3 UR10, UR12, 0x5180, URZ ;  /* 0x000051800c0a7890 */ /* 0x000fe4000fffe03f */
[----:B------:R-:W-:Y:S02]  /*2530*/  UISETP.NE.AND UP0, UPT, UR7, URZ, UPT ;  /* 0x0000003f0700728c */ /* 0x000fe4000bf05270 */
[----:B------:R-:W-:Y:S02]  /*2540*/  USHF.R.U32.HI UR9, URZ, 0x4, UR9 ;  /* 0x000000043f097899 */ /* 0x000fe40008011609 */
[----:B------:R-:W-:Y:S02]  /*2550*/  USHF.R.U32.HI UR10, URZ, 0x4, UR10 ;  /* 0x000000043f0a7899 */ /* 0x000fe4000801160a */
[----:B------:R-:W-:-:S02]  /*2560*/  USEL UR8, UR8, URZ, !UP0 ;  /* 0x0000003f08087287 */ /* 0x000fc4000c000000 */
[----:B------:R-:W-:Y:S02]  /*2570*/  ULOP3.LUT UR9, UR9, 0x3fff, URZ, 0xc0, !UPT ;  /* 0x00003fff09097892 */ /* 0x000fe4000f8ec03f */
[----:B------:R-:W-:Y:S02]  /*2580*/  ULOP3.LUT UR10, UR10, 0x3fff, URZ, 0xc0, !UPT ;  /* 0x00003fff0a0a7892 */ /* 0x000fe4000f8ec03f */
[----:B------:R-:W-:Y:S02]  /*2590*/  UISETP.NE.U32.AND UP0, UPT, UR8, URZ, UPT ;  /* 0x0000003f0800728c */ /* 0x000fe4000bf05070 */
[----:B------:R-:W-:Y:S02]  /*25a0*/  ULOP3.LUT UR8, UR9, 0x10000, URZ, 0xfc, !UPT ;  /* 0x0001000009087892 */ /* 0x000fe4000f8efc3f */
[----:B------:R-:W-:Y:S02]  /*25b0*/  ULOP3.LUT UR10, UR10, 0x10000, URZ, 0xfc, !UPT ;  /* 0x000100000a0a7892 */ /* 0x000fe4000f8efc3f */
[----:B------:R-:W-:-:S02]  /*25c0*/  ULEA UR8, UR17, UR8, 0x8 ;  /* 0x0000000811087291 */ /* 0x000fc4000f8e403f */
[----:B------:R-:W-:Y:S01]  /*25d0*/  ULEA UR10, UR17, UR10, 0x9 ;  /* 0x0000000a110a7291 */ /* 0x000fe2000f8e483f */
[----:B------:R-:W-:Y:S01]  /*25e0*/  UMOV UR9, 0x80000020 ;  /* 0x8000002000097882 */ /* 0x000fe20000000000 */
[----:B------:R-:W-:Y:S01]  /*25f0*/  UMOV UR11, 0x80000020 ;  /* 0x80000020000b7882 */ /* 0x000fe20000000000 */
[----:B------:R-:W-:-:S06]  /*2600*/  UIADD3 UR6, UR6, 0x2, URZ ;  /* 0x0000000206067890 */ /* 0x000fcc000fffe03f */
[----:B------:R-:W-:Y:S01]  /*2610*/  QGMMA.64x128x32.F32.E4M3.E4M3 R24, gdesc[UR8], R24, UP0 ;  /* 0x01e00000081879f3 */ /* 0x000fe2000bf00818 */
[----:B------:R-:W-:Y:S02]  /*2620*/  UIADD3 UR8, UR8, 0x2, URZ ;  /* 0x0000000208087890 */ /* 0x000fe4000fffe03f */
[----:B------:R-:W-:Y:S01]  /*2630*/  UIADD3 UR10, UR10, 0x2, URZ ;  /* 0x000000020a0a7890 */ /* 0x000fe2000fffe03f */
[----:B------:R-:W-:Y:S01]  /*2640*/  UMOV UR9, 0x80000020 ;  /* 0x8000002000097882 */ /* 0x000fe20000000000 */
[----:B------:R-:W-:Y:S01]  /*2650*/  UMOV UR11, 0x80000020 ;  /* 0x80000020000b7882 */ /* 0x000fe20000000000 */
[----:B------:R-:W-:-:S04]  /*2660*/  UISETP.NE.AND UP0, UPT, UR6, UR23, UPT ;  /* 0x000000170600728c */ /* 0x000fc8000bf05270 */
[----:B------:R-:W-:-:S06]  /*2670*/  USEL UR7, URZ, 0x1, UP0 ;  /* 0x000000013f077887 */ /* 0x000fcc0008000000 */
[----:B------:R-:W-:Y:S01]  /*2680*/  ISETP.NE.AND P0, PT, RZ, UR7, PT ;  /* 0x00000007ff007c0c */ /* 0x000fe2000bf05270 */
[----:B------:R-:W-:Y:S03]  /*2690*/  QGMMA.64x128x32.F32.E4M3.E4M3 R24, gdesc[UR8], R24, gsb0 ;  /* 0x01e00000081879f3 */ /* 0x000fe60008000818 */
[----:B------:R-:W-:-:S09]  /*26a0*/  WARPGROUP.DEPBAR.LE gsb0, 0x1 ;  /* 0x00008000000079c5 */ /* 0x000fd20000010100 */
[----:B------:R-:W-:Y:S05]  /*26b0*/  @!P0 BRA `(.L_x_31) ;  /* 0x0000000400088947 */ /* 0x000fea0003800000 */
[----:B------:R-:W-:Y:S02]  /*26c0*/  WARPGROUP.DEPBAR.LE gsb0, 0x0 ;  /* 0x00008000000079c5 */ /* 0x000fe40000010000 */
[----:B------:R-:W-:-:S01]  /*26d0*/  FADD R151, R24, R151 ;  /* 0x0000009718977221 */ /* 0x000fc20000000000 */
[----:B------:R-:W-:Y:S01]  /*26e0*/  FADD R146, R25, R146 ;  /* 0x0000009219927221 */ /* 0x000fe20000000000 */
        /* <DEDUP_REMOVED lines=62> */
[----:B------:R-:W-:-:S06]  /*2ad0*/  UMOV UR6, URZ ;  /* 0x0000003f00067c82 */ /* 0x000fcc0008000000 */
.L_x_31:
[----:B------:R-:W-:Y:S05]  /*2ae0*/  @!P1 BRA `(.L_x_32) ;  /* 0x0000000000049947 */ /* 0x000fea0003800000 */
[----:B------:R-:W-:Y:S01]  /*2af0*/  BPT.TRAP 0x1 ;  /* 0x000000040000795c */ /* 0x000fe20000300000 */
.L_x_32:
[----:B------:R-:W-:-:S13]  /*2b00*/  ISETP.NE.AND P0, PT, R13, RZ, PT ;  /* 0x000000ff0d00720c */ /* 0x000fda0003f05270 */
[----:B01----:R-:W-:-:S05]  /*2b10*/  @P0 LEA R20, R19, UR12, 0x3 ;  /* 0x0000000c13140c11 */ /* 0x003fca000f8e18ff */
[----:B------:R-:W-:-:S05]  /*2b20*/  @P0 VIADD R21, R20, 0x28 ;  /* 0x0000002814150836 */ /* 0x000fca0000000000 */
[----:B------:R-:W-:-:S04]  /*2b30*/  @P0 PRMT R21, R12, 0x654, R21 ;  /* 0x000006540c150816 */ /* 0x000fc80000000015 */
[----:B------:R0:W-:Y:S01]  /*2b40*/  @P0 SYNCS.ARRIVE.TRANS64.RED.A1T0 RZ, [R21+URZ], RZ ;  /* 0x000000ff15ff09a7 */ /* 0x0001e2000810043f */
[----:B------:R-:W-:-:S13]  /*2b50*/  ISETP.GT.U32.AND P0, PT, R7, 0x1, PT ;  /* 0x000000010700780c */ /* 0x000fda0003f04070 */
[----:B0-----:R-:W-:Y:S05]  /*2b60*/  @P0 BRA `(.L_x_33) ;  /* 0x0000000000040947 */ /* 0x001fea0003800000 */
[----:B------:R-:W-:Y:S01]  /*2b70*/  BPT.TRAP 0x1 ;  /* 0x000000040000795c */ /* 0x000fe20000300000 */
.L_x_33:
[----:B------:R-:W-:Y:S01]  /*2b80*/  UIADD3 UR17, UR17, 0x1, URZ ;  /* 0x0000000111117890 */ /* 0x000fe2000fffe03f */
[C---:B------:R-:W-:Y:S01]  /*2b90*/  ISETP.GT.AND P1, PT, R18.reuse, 0x1, PT ;  /* 0x000000011200780c */ /* 0x040fe20003f24270 */
[----:B------:R-:W-:Y:S02]  /*2ba0*/  VIADD R19, R19, 0x1 ;  /* 0x0000000113137836 */ /* 0x000fe40000000000 */
[----:B------:R-:W-:Y:S01]  /*2bb0*/  UISETP.NE.AND UP0, UPT, UR17, 0x5, UPT ;  /* 0x000000051100788c */ /* 0x000fe2000bf05270 */
[----:B------:R-:W-:Y:S02]  /*2bc0*/  VIADD R18, R18, 0xffffffff ;  /* 0xffffffff12127836 */ /* 0x000fe40000000000 */
[C---:B------:R-:W-:Y:S01]  /*2bd0*/  ISETP.NE.AND P0, PT, R19.reuse, 0x5, PT ;  /* 0x000000051300780c */ /* 0x040fe20003f05270 */
[----:B------:R-:W-:Y:S02]  /*2be0*/  USEL UR8, URZ, 0x1, UP0 ;  /* 0x000000013f087887 */ /* 0x000fe40008000000 */
[----:B------:R-:W-:Y:S01]  /*2bf0*/  USEL UR17, UR17, URZ, UP0 ;  /* 0x0000003f11117287 */ /* 0x000fe20008000000 */
[----:B------:R-:W-:-:S03]  /*2c00*/  SEL R19, R19, RZ, P0 ;  /* 0x000000ff13137207 */ /* 0x000fc60000000000 */
[----:B------:R-:W-:Y:S01]  /*2c10*/  LOP3.LUT R152, R152, UR8, RZ, 0x3c, !PT ;  /* 0x0000000898987c12 */ /* 0x000fe2000f8e3cff */
[----:B------:R-:W-:Y:S01]  /*2c20*/  UMOV UR8, 0x1 ;  /* 0x0000000100087882 */ /* 0x000fe20000000000 */
[----:B------:R-:W-:Y:S06]  /*2c30*/  @P1 BRA `(.L_x_34) ;  /* 0xfffffff800041947 */ /* 0x000fec000383ffff */
.L_x_26:
[----:B------:R-:W-:Y:S01]  /*2c40*/  UISETP.NE.AND UP0, UPT, UR6, URZ, UPT ;  /* 0x0000003f0600728c */ /* 0x000fe2000bf05270 */
[----:B01----:R-:W0:Y:S01]  /*2c50*/  LDC R18, c[0x0][0x28c] ;  /* 0x0000a300ff127b82 */ /* 0x003e220000000800 */
[----:B------:R-:W-:Y:S02]  /*2c60*/  IMAD.U32 R19, RZ, RZ, UR22 ;  /* 0x00000016ff137e24 */ /* 0x000fe4000f8e00ff */
[----:B------:R-:W-:-:S06]  /*2c70*/  USEL UR6, URZ, 0x1, !UP0 ;  /* 0x000000013f067887 */ /* 0x000fcc000c000000 */
[----:B------:R-:W-:-:S13]  /*2c80*/  ISETP.NE.AND P0, PT, RZ, UR6, PT ;  /* 0x00000006ff007c0c */ /* 0x000fda000bf05270 */
[----:B------:R-:W-:Y:S05]  /*2c90*/  @!P0 BRA `(.L_x_35) ;  /* 0x0000000400048947 */ /* 0x000fea0003800000 */
[----:B------:R-:W-:Y:S02]  /*2ca0*/  WARPGROUP.DEPBAR.LE gsb0, 0x0 ;  /* 0x00008000000079c5 */ /* 0x000fe40000010000 */
[----:B------:R-:W-:Y:S01]  /*2cb0*/  FADD R151, R24, R151 ;  /* 0x0000009718977221 */ /* 0x000fe20000000000 */
        /* <DEDUP_REMOVED lines=62> */
[----:B------:R-:W-:-:S07]  /*30a0*/  FADD R88, R88, R87 ;  /* 0x0000005758587221 */ /* 0x000fce0000000000 */
.L_x_35:
[----:B0-----:R-:W-:Y:S01]  /*30b0*/  ISETP.GE.AND P0, PT, R18, 0x1, PT ;  /* 0x000000011200780c */ /* 0x001fe20003f06270 */
[----:B------:R0:W-:Y:S01]  /*30c0*/  SYNCS.ARRIVE.TRANS64.A1T0 RZ, [R19+UR21], RZ ;  /* 0x000000ff13ff79a7 */ /* 0x0001e20008100015 */
[----:B------:R-:W-:-:S11]  /*30d0*/  WARPGROUP.DEPBAR.LE gsb0, 0x0 ;  /* 0x00008000000079c5 */ /* 0x000fd60000010000 */
[----:B------:R-:W-:Y:S05]  /*30e0*/  @!P0 BRA `(.L_x_36) ;  /* 0x0000000000488947 */ /* 0x000fea0003800000 */
[----:B------:R-:W-:-:S13]  /*30f0*/  ISETP.NE.AND P0, PT, R148, 0x3, PT ;  /* 0x000000039400780c */ /* 0x000fda0003f05270 */
[----:B------:R-:W-:Y:S05]  /*3100*/  @!P0 BRA `(.L_x_37) ;  /* 0x0000000000048947 */ /* 0x000fea0003800000 */
[----:B------:R-:W-:Y:S01]  /*3110*/  BPT.TRAP 0x1 ;  /* 0x000000040000795c */ /* 0x000fe20000300000 */
.L_x_37:
[----:B------:R-:W-:-:S13]  /*3120*/  ISETP.NE.AND P0, PT, R13, RZ, PT ;  /* 0x000000ff0d00720c */ /* 0x000fda0003f05270 */
[----:B------:R-:W-:-:S05]  /*3130*/  VOTEU.ANY UP0, P0 ;  /* 0x00000000003f7886 */ /* 0x000fca0000000100 */
[----:B------:R-:W-:-:S06]  /*3140*/  @UP0 UIADD3 UR6, UR14, UR4, URZ ;  /* 0x000000040e060290 */ /* 0x000fcc000fffe03f */
[----:B------:R-:W-:Y:S02]  /*3150*/  IMAD.U32 R18, RZ, RZ, UR6 ;  /* 0x00000006ff127e24 */ /* 0x000fe4000f8e00ff */
[----:B------:R-:W-:Y:S02]  /*3160*/  IMAD.U32 R21, RZ, RZ, UR6 ;  /* 0x00000006ff157e24 */ /* 0x000fe4000f8e00ff */
[----:B0-----:R-:W-:-:S05]  /*3170*/  @P0 IMAD.WIDE.U32 R18, R18, -0x33333333, RZ ;  /* 0xcccccccd12120825 */ /* 0x001fca00078e00ff */
[----:B------:R-:W-:-:S05]  /*3180*/  @P0 SHF.R.U32.HI R18, RZ, 0x2, R19 ;  /* 0x00000002ff120819 */ /* 0x000fca0000011613 */
[----:B------:R-:W-:-:S05]  /*3190*/  @P0 IMAD R18, R18, -0x5, R21 ;  /* 0xfffffffb12120824 */ /* 0x000fca00078e0215 */
[----:B------:R-:W-:-:S05]  /*31a0*/  @P0 LEA R18, R18, UR12, 0x3 ;  /* 0x0000000c12120c11 */ /* 0x000fca000f8e18ff */
[----:B------:R-:W-:-:S05]  /*31b0*/  @P0 VIADD R19, R18, 0x28 ;  /* 0x0000002812130836 */ /* 0x000fca0000000000 */
[----:B------:R-:W-:-:S04]  /*31c0*/  @P0 PRMT R19, R12, 0x654, R19 ;  /* 0x000006540c130816 */ /* 0x000fc80000000013 */
[----:B------:R1:W-:Y:S01]  /*31d0*/  @P0 SYNCS.ARRIVE.TRANS64.RED.A1T0 RZ, [R19+URZ], RZ ;  /* 0x000000ff13ff09a7 */ /* 0x0003e2000810043f */
[----:B------:R-:W-:-:S13]  /*31e0*/  ISETP.GT.U32.AND P0, PT, R7, 0x1, PT ;  /* 0x000000010700780c */ /* 0x000fda0003f04070 */
[----:B-1----:R-:W-:Y:S05]  /*31f0*/  @P0 BRA `(.L_x_36) ;  /* 0x0000000000040947 */ /* 0x002fea0003800000 */
[----:B------:R-:W-:Y:S01]  /*3200*/  BPT.TRAP 0x1 ;  /* 0x000000040000795c */ /* 0x000fe20000300000 */
.L_x_36:
[----:B------:R-:W-:Y:S01]  /*3210*/  SHF.L.U32 R18, R150, 0x1f, RZ ;  /* 0x0000001f96127819 */ /* 0x000fe200000006ff */
[----:B------:R-:W-:Y:S01]  /*3220*/  UIADD3 UR4, UR20, UR4, URZ ;  /* 0x0000000414047290 */ /* 0x000fe2000fffe03f */
[----:B------:R-:W1:Y:S01]  /*3230*/  LDC R29, c[0x0][0x288] ;  /* 0x0000a200ff1d7b82 */ /* 0x000e620000000800 */
[----:B------:R-:W-:Y:S01]  /*3240*/  UISETP.GE.U32.AND UP1, UPT, UR20, 0x5, UPT ;  /* 0x000000051400788c */ /* 0x000fe2000bf26070 */
[----:B------:R-:W-:Y:S01]  /*3250*/  IMAD.SHL.U32 R26, R16, 0x2, RZ ;  /* 0x00000002101a7824 */ /* 0x000fe200078e00ff */
[----:B------:R-:W-:Y:S02]  /*3260*/  UISETP.GT.U32.AND UP0, UPT, UR4, 0x4, UPT ;  /* 0x000000040400788c */ /* 0x000fe4000bf04070 */
[----:B------:R-:W-:Y:S02]  /*3270*/  UIMAD.WIDE.U32 UR6, UR4, -0x33333333, URZ ;  /* 0xcccccccd040678a5 */ /* 0x000fe4000f8e003f */
[----:B------:R-:W-:Y:S01]  /*3280*/  UISETP.LT.U32.AND UP0, UPT, UR20, 0x5, UP0 ;  /* 0x000000051400788c */ /* 0x000fe20008701070 */
[----:B------:R-:W4:Y:S01]  /*3290*/  SYNCS.PHASECHK.TRANS64.TRYWAIT P0, [UR15+0x8], R18 ;  /* 0x00000812ff0075a7 */ /* 0x000f22000800014f */
[----:B------:R-:W-:Y:S01]  /*32a0*/  USHF.R.U32.HI UR6, URZ, 0x2, UR7 ;  /* 0x000000023f067899 */ /* 0x000fe20008011607 */
[----:B------:R-:W-:Y:S01]  /*32b0*/  SHF.R.S32.HI R27, RZ, 0x1f, R26 ;  /* 0x0000001fff1b7819 */ /* 0x000fe2000001141a */
[----:B------:R-:W-:-:S02]  /*32c0*/  USEL UR8, URZ, 0x1, !UP0 ;  /* 0x000000013f087887 */ /* 0x000fc4000c000000 */
[----:B------:R-:W-:Y:S02]  /*32d0*/  UIMAD UR4, UR6, -0x5, UR4 ;  /* 0xfffffffb060478a4 */ /* 0x000fe4000f8e0204 */
[----:B------:R-:W-:-:S04]  /*32e0*/  ULOP3.LUT UR5, UR5, UR8, URZ, 0x3c, !UPT ;  /* 0x0000000805057292 */ /* 0x000fc8000f8e3c3f */
[----:B------:R-:W-:Y:S01]  /*32f0*/  @UP1 ULOP3.LUT UR5, UR5, 0x1, UR6, 0x78, !UPT ;  /* 0x0000000105051892 */ /* 0x000fe2000f8e7806 */
[----:B-1--4-:R-:W-:Y:S11]  /*3300*/  @!P0 BRA `(.L_x_38) ;  /* 0x0000006000388947 */ /* 0x012ff60003800000 */
.L_x_197:
[----:B------:R-:W-:Y:S01]  /*3310*/  IMAD.SHL.U32 R28, R6, 0x40, RZ ;  /* 0x00000040061c7824 */ /* 0x000fe200078e00ff */
[----:B------:R-:W-:Y:S01]  /*3320*/  ULDC UR8, c[0x0][0x284] ;  /* 0x0000a10000087ab9 */ /* 0x000fe20000000800 */
[----:B------:R-:W-:Y:S01]  /*3330*/  IMAD.SHL.U32 R33, R5, 0x80, RZ ;  /* 0x0000008005217824 */ /* 0x000fe200078e00ff */
[----:B------:R-:W-:Y:S01]  /*3340*/  SHF.R.S32.HI R34, RZ, 0x1f, R4 ;  /* 0x0000001fff227819 */ /* 0x000fe20000011404 */
[----:B------:R-:W-:Y:S01]  /*3350*/  ULDC.64 UR6, c[0x0][0x5d0] ;  /* 0x0001740000067ab9 */ /* 0x000fe20000000a00 */
[----:B------:R-:W-:Y:S01]  /*3360*/  ISETP.GE.AND P0, PT, R28, UR8, PT ;  /* 0x000000081c007c0c */ /* 0x000fe2000bf06270 */
[----:B0-----:R-:W-:Y:S01]  /*3370*/  IMAD.WIDE.U32 R18, R4, UR6, R26 ;  /* 0x0000000604127c25 */ /* 0x001fe2000f8e001a */
[----:B------:R-:W-:Y:S02]  /*3380*/  SHF.R.S32.HI R32, RZ, 0x1f, R33 ;  /* 0x0000001fff207819 */ /* 0x000fe40000011421 */
[C---:B------:R-:W-:Y:S01]  /*3390*/  ISETP.GE.OR P0, PT, R33.reuse, R29, P0 ;  /* 0x0000001d2100720c */ /* 0x040fe20000706670 */
[----:B------:R-:W-:Y:S01]  /*33a0*/  IMAD R5, R34, UR6, RZ ;  /* 0x0000000622057c24 */ /* 0x000fe2000f8e02ff */
[----:B------:R-:W-:-:S03]  /*33b0*/  IADD3 R18, P1, R33, R18, RZ ;  /* 0x0000001221127210 */ /* 0x000fc60007f3e0ff */
[----:B------:R-:W-:-:S05]  /*33c0*/  IMAD R5, R4, UR7, R5 ;  /* 0x0000000704057c24 */ /* 0x000fca000f8e0205 */
[----:B------:R-:W-:-:S03]  /*33d0*/  IADD3.X R19, R32, R19, R5, P1, !PT ;  /* 0x0000001320137210 */ /* 0x000fc60000ffe405 */
[----:B------:R-:W-:Y:S05]  /*33e0*/  @P0 BRA `(.L_x_39) ;  /* 0x0000004400b80947 */ /* 0x000fea0003800000 */
[----:B------:R-:W0:Y:S01]  /*33f0*/  LDC.64 R30, c[0x0][0x5c8] ;  /* 0x00017200ff1e7b82 */ /* 0x000e220000000a00 */
[----:B------:R-:W-:Y:S01]  /*3400*/  IMAD.WIDE R24, R6, 0x40, R10 ;  /* 0x0000004006187825 */ /* 0x000fe200078e020a */
[----:B------:R-:W-:Y:S01]  /*3410*/  ULDC.64 UR6, c[0x0][0x5c0] ;  /* 0x0001700000067ab9 */ /* 0x000fe20000000a00 */
[----:B------:R-:W-:Y:S02]  /*3420*/  BSSY B0, `(.L_x_39) ;  /* 0x000046a000007945 */ /* 0x000fe40003800000 */
[----:B------:R-:W-:-:S04]  /*3430*/  IMAD R6, R16, -0x2, R29 ;  /* 0xfffffffe10067824 */ /* 0x000fc800078e021d */
[----:B------:R-:W-:Y:S02]  /*3440*/  IMAD.IADD R6, R6, 0x1, -R33 ;  /* 0x0000000106067824 */ /* 0x000fe400078e0a21 */
[-C--:B0-----:R-:W-:Y:S02]  /*3450*/  IMAD R5, R25, R30.reuse, RZ ;  /* 0x0000001e19057224 */ /* 0x081fe400078e02ff */
[----:B------:R-:W-:-:S04]  /*3460*/  IMAD.WIDE.U32 R18, R24, R30, R18 ;  /* 0x0000001e18127225 */ /* 0x000fc800078e0012 */
[----:B------:R-:W-:Y:S01]  /*3470*/  IMAD R21, R24, R31, R5 ;  /* 0x0000001f18157224 */ /* 0x000fe200078e0205 */
[----:B------:R-:W-:Y:S02]  /*3480*/  LEA R5, P0, R30, R18, 0x3 ;  /* 0x000000121e057211 */ /* 0x000fe400078018ff */
[----:B------:R-:W-:Y:S01]  /*3490*/  IADD3 R20, P1, R18, UR6, RZ ;  /* 0x0000000612147c10 */ /* 0x000fe2000ff3e0ff */
[----:B------:R-:W-:Y:S01]  /*34a0*/  IMAD.IADD R21, R19, 0x1, R21 ;  /* 0x0000000113157824 */ /* 0x000fe200078e0215 */
[----:B------:R-:W-:-:S04]  /*34b0*/  IADD3 R18, P3, R5, UR6, RZ ;  /* 0x0000000605127c10 */ /* 0x000fc8000ff7e0ff */
[----:B------:R-:W-:Y:S01]  /*34c0*/  LEA.HI.X R5, R30, R21, R31, 0x3, P0 ;  /* 0x000000151e057211 */ /* 0x000fe200000f1c1f */
[----:B------:R-:W-:Y:S01]  /*34d0*/  IMAD.IADD R30, R17, 0x1, -R28 ;  /* 0x00000001111e7824 */ /* 0x000fe200078e0a1c */
[----:B---3-5:R-:W-:Y:S02]  /*34e0*/  FSETP.NEU.AND P0, PT, R15, RZ, PT ;  /* 0x000000ff0f00720b */ /* 0x028fe40003f0d000 */
[----:B------:R-:W-:Y:S02]  /*34f0*/  IADD3.X R21, R21, UR7, RZ, P1, !PT ;  /* 0x0000000715157c10 */ /* 0x000fe40008ffe4ff */
[----:B------:R-:W-:-:S09]  /*3500*/  IADD3.X R19, R5, UR7, RZ, P3, !PT ;  /* 0x0000000705137c10 */ /* 0x000fd20009ffe4ff */
[----:B------:R-:W-:Y:S05]  /*3510*/  @!P0 BRA `(.L_x_40) ;  /* 0x0000003400608947 */ /* 0x000fea0003800000 */
[----:B------:R-:W-:Y:S01]  /*3520*/  ULDC.64 UR6, c[0x0][0x5b8] ;  /* 0x00016e0000067ab9 */ /* 0x000fe20000000a00 */
[----:B------:R-:W-:Y:S01]  /*3530*/  ULDC.64 UR8, c[0x0][0x5a8] ;  /* 0x00016a0000087ab9 */ /* 0x000fe20000000a00 */
[----:B------:R-:W-:Y:S01]  /*3540*/  IMAD.WIDE.U32 R26, R4, UR6, R26 ;  /* 0x00000006041a7c25 */ /* 0x000fe2000f8e001a */
[----:B------:R-:W-:Y:S01]  /*3550*/  BSSY B1, `(.L_x_41) ;  /* 0x0000010000017945 */ /* 0x000fe20003800000 */
[----:B------:R-:W-:Y:S02]  /*3560*/  PRMT R28, RZ, 0x7610, R28 ;  /* 0x00007610ff1c7816 */ /* 0x000fe4000000001c */
[----:B------:R-:W-:Y:S01]  /*3570*/  IMAD R5, R34, UR6, RZ ;  /* 0x0000000622057c24 */ /* 0x000fe2000f8e02ff */
[----:B------:R-:W-:-:S03]  /*3580*/  IADD3 R26, P0, R33, R26, RZ ;  /* 0x0000001a211a7210 */ /* 0x000fc60007f1e0ff */
[----:B------:R-:W-:Y:S01]  /*3590*/  IMAD R5, R4, UR7, R5 ;  /* 0x0000000704057c24 */ /* 0x000fe2000f8e0205 */
[----:B------:R-:W-:Y:S02]  /*35a0*/  ULDC.64 UR6, c[0x0][0x5b0] ;  /* 0x00016c0000067ab9 */ /* 0x000fe40000000a00 */
[----:B------:R-:W-:Y:S02]  /*35b0*/  IMAD R29, R25, UR6, RZ ;  /* 0x00000006191d7c24 */ /* 0x000fe4000f8e02ff */
[----:B------:R-:W-:Y:S02]  /*35c0*/  IADD3.X R27, R32, R27, R5, P0, !PT ;  /* 0x0000001b201b7210 */ /* 0x000fe400007fe405 */
[----:B------:R-:W-:Y:S01]  /*35d0*/  ISETP.GE.AND P0, PT, R30, 0x1, PT ;  /* 0x000000011e00780c */ /* 0x000fe20003f06270 */
[C---:B------:R-:W-:Y:S02]  /*35e0*/  IMAD R29, R24.reuse, UR7, R29 ;  /* 0x00000007181d7c24 */ /* 0x040fe4000f8e021d */
[----:B------:R-:W-:Y:S01]  /*35f0*/  IMAD.WIDE.U32 R4, R24, UR6, R26 ;  /* 0x0000000618047c25 */ /* 0x000fe2000f8e001a */
[----:B------:R-:W-:-:S02]  /*3600*/  ISETP.LT.OR P4, PT, R6, 0x1, !P0 ;  /* 0x000000010600780c */ /* 0x000fc40004781670 */
[----:B------:R-:W-:-:S04]  /*3610*/  IADD3 R4, P1, R4, UR8, RZ ;  /* 0x0000000804047c10 */ /* 0x000fc8000ff3e0ff */
[----:B------:R-:W-:-:S07]  /*3620*/  IADD3.X R5, R5, UR9, R29, P1, !PT ;  /* 0x0000000905057c10 */ /* 0x000fce0008ffe41d */
[----:B------:R-:W-:Y:S05]  /*3630*/  @P4 BRA `(.L_x_42) ;  /* 0x0000000000044947 */ /* 0x000fea0003800000 */
[----:B------:R0:W5:Y:S02]  /*3640*/  LDG.E.U8 R28, desc[UR18][R4.64] ;  /* 0x00000012041c7981 */ /* 0x000164000c1e1100 */
.L_x_42:
[----:B------:R-:W-:Y:S05]  /*3650*/  BSYNC B1 ;  /* 0x0000000000017941 */ /* 0x000fea0003800000 */
.L_x_41:
[----:B-----5:R-:W-:Y:S01]  /*3660*/  LOP3.LUT R28, R28, 0xff, RZ, 0xc0, !PT ;  /* 0x000000ff1c1c7812 */ /* 0x020fe200078ec0ff */
[----:B------:R-:W-:Y:S01]  /*3670*/  BSSY B1, `(.L_x_43) ;  /* 0x000000b000017945 */ /* 0x000fe20003800000 */
[----:B------:R-:W-:Y:S02]  /*3680*/  ISETP.LT.OR P3, PT, R6, 0x2, !P0 ;  /* 0x000000020600780c */ /* 0x000fe40004761670 */
[----:B------:R-:W-:-:S05]  /*3690*/  F2FP.F16.E4M3.UNPACK_B R28, R28 ;  /* 0x0000001cff1c723e */ /* 0x000fca00020006ff */
[----:B------:R-:W-:-:S05]  /*36a0*/  HADD2.F32 R28, -RZ, R28.H0_H0 ;  /* 0x2000001cff1c7230 */ /* 0x000fca0000004100 */
[----:B------:R-:W-:-:S04]  /*36b0*/  FMUL R28, R28, R15 ;  /* 0x0000000f1c1c7220 */ /* 0x000fc80000400000 */
[----:B--2---:R-:W-:-:S05]  /*36c0*/  FFMA R28, R151, R14, R28 ;  /* 0x0000000e971c7223 */ /* 0x004fca000000001c */
[----:B------:R-:W-:Y:S02]  /*36d0*/  F2FP.SATFINITE.E4M3.F32.PACK_AB_MERGE_C R29, RZ, R28, RZ ;  /* 0x0000001cff1d723e */ /* 0x000fe400048070ff */
[----:B------:R-:W-:-:S03]  /*36e0*/  PRMT R28, RZ, 0x7610, R28 ;  /* 0x00007610ff1c7816 */ /* 0x000fc6000000001c */
[----:B------:R1:W-:Y:S01]  /*36f0*/  @!P4 STG.E.U8 desc[UR18][R20.64], R29 ;  /* 0x0000001d1400c986 */ /* 0x0003e2000c101112 */
[----:B------:R-:W-:Y:S05]  /*3700*/  @P3 BRA `(.L_x_44) ;  /* 0x0000000000043947 */ /* 0x000fea0003800000 */
[----:B------:R2:W5:Y:S02]  /*3710*/  LDG.E.U8 R28, desc[UR18][R4.64+0x1] ;  /* 0x00000112041c7981 */ /* 0x000564000c1e1100 */
.L_x_44:
[----:B------:R-:W-:Y:S05]  /*3720*/  BSYNC B1 ;  /* 0x0000000000017941 */ /* 0x000fea0003800000 */
.L_x_43:
[----:B-----5:R-:W-:Y:S01]  /*3730*/  LOP3.LUT R28, R28, 0xff, RZ, 0xc0, !PT ;  /* 0x000000ff1c1c7812 */ /* 0x020fe200078ec0ff */
[----:B------:R-:W-:Y:S01]  /*3740*/  BSSY B1, `(.L_x_45) ;  /* 0x0000013000017945 */ /* 0x000fe20003800000 */
[----:B-1----:R-:W-:Y:S02]  /*3750*/  IADD3 R29, P1, R24, 0x8, RZ ;  /* 0x00000008181d7810 */ /* 0x002fe40007f3e0ff */
[----:B------:R-:W-:-:S03]  /*3760*/  F2FP.F16.E4M3.UNPACK_B R28, R28 ;  /* 0x0000001cff1c723e */ /* 0x000fc600020006ff */
[----:B------:R-:W-:Y:S01]  /*3770*/  IMAD.X R24, RZ, RZ, R25, P1 ;  /* 0x000000ffff187224 */ /* 0x000fe200008e0619 */
[----:B------:R-:W-:Y:S01]  /*3780*/  ISETP.GE.AND P1, PT, R30, 0x9, PT ;  /* 0x000000091e00780c */ /* 0x000fe20003f26270 */
[----:B------:R-:W-:Y:S02]  /*3790*/  HADD2.F32 R28, -RZ, R28.H0_H0 ;  /* 0x2000001cff1c7230 */ /* 0x000fe40000004100 */
[----:B------:R-:W-:Y:S01]  /*37a0*/  IMAD R24, R24, UR6, RZ ;  /* 0x0000000618187c24 */ /* 0x000fe2000f8e02ff */
[----:B------:R-:W-:Y:S01]  /*37b0*/  ISETP.LT.OR P5, PT, R6, 0x1, !P1 ;  /* 0x000000010600780c */ /* 0x000fe20004fa1670 */
[----:B------:R-:W-:-:S04]  /*37c0*/  IMAD.WIDE.U32 R26, R29, UR6, R26 ;  /* 0x000000061d1a7c25 */ /* 0x000fc8000f8e001a */
[----:B------:R-:W-:Y:S01]  /*37d0*/  FMUL R25, R28, R15 ;  /* 0x0000000f1c197220 */ /* 0x000fe20000400000 */
[----:B------:R-:W-:-:S03]  /*37e0*/  IMAD R29, R29, UR7, R24 ;  /* 0x000000071d1d7c24 */ /* 0x000fc6000f8e0218 */
[----:B------:R-:W-:Y:S01]  /*37f0*/  FFMA R25, R146, R14, R25 ;  /* 0x0000000e92197223 */ /* 0x000fe20000000019 */
[----:B------:R-:W-:Y:S02]  /*3800*/  IADD3 R24, P4, R26, UR8, RZ ;  /* 0x000000081a187c10 */ /* 0x000fe4000ff9e0ff */
[----:B------:R-:W-:Y:S02]  /*3810*/  PRMT R26, RZ, 0x7610, R26 ;  /* 0x00007610ff1a7816 */ /* 0x000fe4000000001a */
[----:B------:R-:W-:Y:S02]  /*3820*/  F2FP.SATFINITE.E4M3.F32.PACK_AB_MERGE_C R31, RZ, R25, RZ ;  /* 0x00000019ff1f723e */ /* 0x000fe400048070ff */
[----:B------:R-:W-:-:S03]  /*3830*/  IADD3.X R25, R27, UR9, R29, P4, !PT ;  /* 0x000000091b197c10 */ /* 0x000fc6000a7fe41d */
[----:B------:R1:W-:Y:S01]  /*3840*/  @!P3 STG.E.U8 desc[UR18][R20.64+0x1], R31 ;  /* 0x0000011f1400b986 */ /* 0x0003e2000c101112 */
[----:B------:R-:W-:Y:S05]  /*3850*/  @P5 BRA `(.L_x_46) ;  /* 0x0000000000045947 */ /* 0x000fea0003800000 */
[----:B------:R3:W5:Y:S02]  /*3860*/  LDG.E.U8 R26, desc[UR18][R24.64] ;  /* 0x00000012181a7981 */ /* 0x000764000c1e1100 */
.L_x_46:
[----:B------:R-:W-:Y:S05]  /*3870*/  BSYNC B1 ;  /* 0x0000000000017941 */ /* 0x000fea0003800000 */
.L_x_45:
[----:B-----5:R-:W-:Y:S01]  /*3880*/  LOP3.LUT R26, R26, 0xff, RZ, 0xc0, !PT ;  /* 0x000000ff1a1a7812 */ /* 0x020fe200078ec0ff */
[----:B------:R-:W-:Y:S01]  /*3890*/  BSSY B1, `(.L_x_47) ;  /* 0x000000b000017945 */ /* 0x000fe20003800000 */
[----:B------:R-:W-:Y:S02]  /*38a0*/  ISETP.LT.OR P3, PT, R6, 0x2, !P1 ;  /* 0x000000020600780c */ /* 0x000fe40004f61670 */
[----:B------:R-:W-:-:S05]  /*38b0*/  F2FP.F16.E4M3.UNPACK_B R26, R26 ;  /* 0x0000001aff1a723e */ /* 0x000fca00020006ff */
[----:B------:R-:W-:-:S05]  /*38c0*/  HADD2.F32 R26, -RZ, R26.H0_H0 ;  /* 0x2000001aff1a7230 */ /* 0x000fca0000004100 */
[----:B------:R-:W-:-:S04]  /*38d0*/  FMUL R26, R26, R15 ;  /* 0x0000000f1a1a7220 */ /* 0x000fc80000400000 */
[----:B------:R-:W-:-:S05]  /*38e0*/  FFMA R26, R149, R14, R26 ;  /* 0x0000000e951a7223 */ /* 0x000fca000000001a */
[----:B------:R-:W-:Y:S02]  /*38f0*/  F2FP.SATFINITE.E4M3.F32.PACK_AB_MERGE_C R27, RZ, R26, RZ ;  /* 0x0000001aff1b723e */ /* 0x000fe400048070ff */
[----:B------:R-:W-:-:S03]  /*3900*/  PRMT R26, RZ, 0x7610, R26 ;  /* 0x00007610ff1a7816 */ /* 0x000fc6000000001a */
[----:B------:R4:W-:Y:S01]  /*3910*/  @!P5 STG.E.U8 desc[UR18][R18.64], R27 ;  /* 0x0000001b1200d986 */ /* 0x0009e2000c101112 */
[----:B------:R-:W-:Y:S05]  /*3920*/  @P3 BRA `(.L_x_48) ;  /* 0x0000000000043947 */ /* 0x000fea0003800000 */
[----:B------:R0:W5:Y:S02]  /*3930*/  LDG.E.U8 R26, desc[UR18][R24.64+0x1] ;  /* 0x00000112181a7981 */ /* 0x000164000c1e1100 */
.L_x_48:
[----:B------:R-:W-:Y:S05]  /*3940*/  BSYNC B1 ;  /* 0x0000000000017941 */ /* 0x000fea0003800000 */
.L_x_47:
[----:B-----5:R-:W-:Y:S01]  /*3950*/  LOP3.LUT R26, R26, 0xff, RZ, 0xc0, !PT ;  /* 0x000000ff1a1a7812 */ /* 0x020fe200078ec0ff */
[----:B------:R-:W-:Y:S01]  /*3960*/  BSSY B1, `(.L_x_49) ;  /* 0x000000b000017945 */ /* 0x000fe20003800000 */
[----:B------:R-:W-:Y:S02]  /*3970*/  ISETP.LT.OR P4, PT, R6, 0x9, !P0 ;  /* 0x000000090600780c */ /* 0x000fe40004781670 */
[----:B------:R-:W-:-:S05]  /*3980*/  F2FP.F16.E4M3.UNPACK_B R26, R26 ;  /* 0x0000001aff1a723e */ /* 0x000fca00020006ff */
[----:B------:R-:W-:-:S05]  /*3990*/  HADD2.F32 R26, -RZ, R26.H0_H0 ;  /* 0x2000001aff1a7230 */ /* 0x000fca0000004100 */
[----:B----4-:R-:W-:Y:S01]  /*39a0*/  FMUL R27, R26, R15 ;  /* 0x0000000f1a1b7220 */ /* 0x010fe20000400000 */
[----:B------:R-:W-:-:S03]  /*39b0*/  PRMT R26, RZ, 0x7610, R26 ;  /* 0x00007610ff1a7816 */ /* 0x000fc6000000001a */
[----:B------:R-:W-:-:S05]  /*39c0*/  FFMA R27, R144, R14, R27 ;  /* 0x0000000e901b7223 */ /* 0x000fca000000001b */
[----:B------:R-:W-:-:S05]  /*39d0*/  F2FP.SATFINITE.E4M3.F32.PACK_AB_MERGE_C R27, RZ, R27, RZ ;  /* 0x0000001bff1b723e */ /* 0x000fca00048070ff */
[----:B------:R4:W-:Y:S01]  /*39e0*/  @!P3 STG.E.U8 desc[UR18][R18.64+0x1], R27 ;  /* 0x0000011b1200b986 */ /* 0x0009e2000c101112 */
[----:B------:R-:W-:Y:S05]  /*39f0*/  @P4 BRA `(.L_x_50) ;  /* 0x0000000000044947 */ /* 0x000fea0003800000 */
[----:B------:R0:W5:Y:S02]  /*3a00*/  LDG.E.U8 R26, desc[UR18][R4.64+0x8] ;  /* 0x00000812041a7981 */ /* 0x000164000c1e1100 */
.L_x_50:
[----:B------:R-:W-:Y:S05]  /*3a10*/  BSYNC B1 ;  /* 0x0000000000017941 */ /* 0x000fea0003800000 */
.L_x_49:
[----:B-----5:R-:W-:Y:S01]  /*3a20*/  LOP3.LUT R26, R26, 0xff, RZ, 0xc0, !PT ;  /* 0x000000ff1a1a7812 */ /* 0x020fe200078ec0ff */
[----:B------:R-:W-:Y:S01]  /*3a30*/  BSSY B1, `(.L_x_51) ;  /* 0x000000b000017945 */ /* 0x000fe20003800000 */
[----:B------:R-:W-:Y:S02]  /*3a40*/  ISETP.LT.OR P3, PT, R6, 0xa, !P0 ;  /* 0x0000000a0600780c */ /* 0x000fe40004761670 */
[----:B------:R-:W-:-:S05]  /*3a50*/  F2FP.F16.E4M3.UNPACK_B R26, R26 ;  /* 0x0000001aff1a723e */ /* 0x000fca00020006ff */
[----:B------:R-:W-:-:S05]  /*3a60*/  HADD2.F32 R26, -RZ, R26.H0_H0 ;  /* 0x2000001aff1a7230 */ /* 0x000fca0000004100 */
[----:B------:R-:W-:-:S04]  /*3a70*/  FMUL R26, R26, R15 ;  /* 0x0000000f1a1a7220 */ /* 0x000fc80000400000 */
[----:B------:R-:W-:-:S05]  /*3a80*/  FFMA R26, R147, R14, R26 ;  /* 0x0000000e931a7223 */ /* 0x000fca000000001a */
[----:B----4-:R-:W-:Y:S02]  /*3a90*/  F2FP.SATFINITE.E4M3.F32.PACK_AB_MERGE_C R27, RZ, R26, RZ ;  /* 0x0000001aff1b723e */ /* 0x010fe400048070ff */
[----:B------:R-:W-:-:S03]  /*3aa0*/  PRMT R26, RZ, 0x7610, R26 ;  /* 0x00007610ff1a7816 */ /* 0x000fc6000000001a */
[----:B------:R4:W-:Y:S01]  /*3ab0*/  @!P4 STG.E.U8 desc[UR18][R20.64+0x8], R27 ;  /* 0x0000081b1400c986 */ /* 0x0009e2000c101112 */
[----:B------:R-:W-:Y:S05]  /*3ac0*/  @P3 BRA `(.L_x_52) ;  /* 0x0000000000043947 */ /* 0x000fea0003800000 */
[----:B------:R0:W5:Y:S02]  /*3ad0*/  LDG.E.U8 R26, desc[UR18][R4.64+0x9] ;  /* 0x00000912041a7981 */ /* 0x000164000c1e1100 */
.L_x_52:
[----:B------:R-:W-:Y:S05]  /*3ae0*/  BSYNC B1 ;  /* 0x0000000000017941 */ /* 0x000fea0003800000 */
.L_x_51:
        /* <DEDUP_REMOVED lines=12> */
.L_x_54:
[----:B------:R-:W-:Y:S05]  /*3bb0*/  BSYNC B1 ;  /* 0x0000000000017941 */ /* 0x000fea0003800000 */
.L_x_53:
        /* <DEDUP_REMOVED lines=12> */
.L_x_56:
[----:B------:R-:W-:Y:S05]  /*3c80*/  BSYNC B1 ;  /* 0x0000000000017941 */ /* 0x000fea0003800000 */
.L_x_55:
        /* <DEDUP_REMOVED lines=12> */
.L_x_58:
[----:B------:R-:W-:Y:S05]  /*3d50*/  BSYNC B1 ;  /* 0x0000000000017941 */ /* 0x000fea0003800000 */
.L_x_57:
        /* <DEDUP_REMOVED lines=12> */
.L_x_60:
[----:B------:R-:W-:Y:S05]  /*3e20*/  BSYNC B1 ;  /* 0x0000000000017941 */ /* 0x000fea0003800000 */
.L_x_59:
        /* <DEDUP_REMOVED lines=12> */
.L_x_62:
[----:B------:R-:W-:Y:S05]  /*3ef0*/  BSYNC B1 ;  /* 0x0000000000017941 */ /* 0x000fea0003800000 */
.L_x_61:
        /* <DEDUP_REMOVED lines=12> */
.L_x_64:
[----:B------:R-:W-:Y:S05]  /*3fc0*/  BSYNC B1 ;  /* 0x0000000000017941 */ /* 0x000fea0003800000 */
.L_x_63:
        /* <DEDUP_REMOVED lines=12> */
.L_x_66:
[----:B------:R-:W-:Y:S05]  /*4090*/  BSYNC B1 ;  /* 0x0000000000017941 */ /* 0x000fea0003800000 */
.L_x_65:
        /* <DEDUP_REMOVED lines=12> */
.L_x_68:
[----:B------:R-:W-:Y:S05]  /*4160*/  BSYNC B1 ;  /* 0x0000000000017941 */ /* 0x000fea0003800000 */
.L_x_67:
        /* <DEDUP_REMOVED lines=12> */
.L_x_70:
[----:B------:R-:W-:Y:S05]  /*4230*/  BSYNC B1 ;  /* 0x0000000000017941 */ /* 0x000fea0003800000 */
.L_x_69:
        /* <DEDUP_REMOVED lines=12> */
.L_x_72:
[----:B------:R-:W-:Y:S05]  /*4300*/  BSYNC B1 ;  /* 0x0000000000017941 */ /* 0x000fea0003800000 */
.L_x_71:
        /* <DEDUP_REMOVED lines=12> */
.L_x_74:
[----:B------:R-:W-:Y:S05]  /*43d0*/  BSYNC B1 ;  /* 0x0000000000017941 */ /* 0x000fea0003800000 */
.L_x_73:
        /* <DEDUP_REMOVED lines=12> */
.L_x_76:
[----:B------:R-:W-:Y:S05]  /*44a0*/  BSYNC B1 ;  /* 0x0000000000017941 */ /* 0x000fea0003800000 */
.L_x_75:
        /* <DEDUP_REMOVED lines=12> */
.L_x_78:
[----:B------:R-:W-:Y:S05]  /*4570*/  BSYNC B1 ;  /* 0x0000000000017941 */ /* 0x000fea0003800000 */
.L_x_77:
        /* <DEDUP_REMOVED lines=12> */
.L_x_80:
[----:B------:R-:W-:Y:S05]  /*4640*/  BSYNC B1 ;  /* 0x0000000000017941 */ /* 0x000fea0003800000 */
.L_x_79:
        /* <DEDUP_REMOVED lines=12> */
.L_x_82:
[----:B------:R-:W-:Y:S05]  /*4710*/  BSYNC B1 ;  /* 0x0000000000017941 */ /* 0x000fea0003800000 */
.L_x_81:
        /* <DEDUP_REMOVED lines=12> */
.L_x_84:
[----:B------:R-:W-:Y:S05]  /*47e0*/  BSYNC B1 ;  /* 0x0000000000017941 */ /* 0x000fea0003800000 */
.L_x_83:
        /* <DEDUP_REMOVED lines=12> */
.L_x_86:
[----:B------:R-:W-:Y:S05]  /*48b0*/  BSYNC B1 ;  /* 0x0000000000017941 */ /* 0x000fea0003800000 */
.L_x_85:
        /* <DEDUP_REMOVED lines=12> */
.L_x_88:
[----:B------:R-:W-:Y:S05]  /*4980*/  BSYNC B1 ;  /* 0x0000000000017941 */ /* 0x000fea0003800000 */
.L_x_87:
        /* <DEDUP_REMOVED lines=12> */
.L_x_90:
[----:B------:R-:W-:Y:S05]  /*4a50*/  BSYNC B1 ;  /* 0x0000000000017941 */ /* 0x000fea0003800000 */
.L_x_89:
        /* <DEDUP_REMOVED lines=12> */
.L_x_92:
[----:B------:R-:W-:Y:S05]  /*4b20*/  BSYNC B1 ;  /* 0x0000000000017941 */ /* 0x000fea0003800000 */
.L_x_91:
        /* <DEDUP_REMOVED lines=12> */
.L_x_94:
[----:B------:R-:W-:Y:S05]  /*4bf0*/  BSYNC B1 ;  /* 0x0000000000017941 */ /* 0x000fea0003800000 */
.L_x_93:
        /* <DEDUP_REMOVED lines=12> */
.L_x_96:
[----:B------:R-:W-:Y:S05]  /*4cc0*/  BSYNC B1 ;  /* 0x0000000000017941 */ /* 0x000fea0003800000 */
.L_x_95:
        /* <DEDUP_REMOVED lines=12> */
.L_x_98:
[----:B------:R-:W-:Y:S05]  /*4d90*/  BSYNC B1 ;  /* 0x0000000000017941 */ /* 0x000fea0003800000 */
.L_x_97:
        /* <DEDUP_REMOVED lines=12> */
.L_x_100:
[----:B------:R-:W-:Y:S05]  /*4e60*/  BSYNC B1 ;  /* 0x0000000000017941 */ /* 0x000fea0003800000 */
.L_x_99:
        /* <DEDUP_REMOVED lines=12> */
.L_x_102:
[----:B------:R-:W-:Y:S05]  /*4f30*/  BSYNC B1 ;  /* 0x0000000000017941 */ /* 0x000fea0003800000 */
.L_x_101:
        /* <DEDUP_REMOVED lines=12> */
.L_x_104:
[----:B------:R-:W-:Y:S05]  /*5000*/  BSYNC B1 ;  /* 0x0000000000017941 */ /* 0x000fea0003800000 */
.L_x_103:
        /* <DEDUP_REMOVED lines=12> */
.L_x_106:
[----:B------:R-:W-:Y:S05]  /*50d0*/  BSYNC B1 ;  /* 0x0000000000017941 */ /* 0x000fea0003800000 */
.L_x_105:
        /* <DEDUP_REMOVED lines=12> */
.L_x_108:
[----:B------:R-:W-:Y:S05]  /*51a0*/  BSYNC B1 ;  /* 0x0000000000017941 */ /* 0x000fea0003800000 */
.L_x_107:
        /* <DEDUP_REMOVED lines=12> */
.L_x_110:
[----:B------:R-:W-:Y:S05]  /*5270*/  BSYNC B1 ;  /* 0x0000000000017941 */ /* 0x000fea0003800000 */
.L_x_109:
        /* <DEDUP_REMOVED lines=12> */
.L_x_112:
[----:B------:R-:W-:Y:S05]  /*5340*/  BSYNC B1 ;  /* 0x0000000000017941 */ /* 0x000fea0003800000 */
.L_x_111:
        /* <DEDUP_REMOVED lines=12> */
.L_x_114:
[----:B------:R-:W-:Y:S05]  /*5410*/  BSYNC B1 ;  /* 0x0000000000017941 */ /* 0x000fea0003800000 */
.L_x_113:
        /* <DEDUP_REMOVED lines=12> */
.L_x_116:
[----:B------:R-:W-:Y:S05]  /*54e0*/  BSYNC B1 ;  /* 0x0000000000017941 */ /* 0x000fea0003800000 */
.L_x_115:
        /* <DEDUP_REMOVED lines=12> */
.L_x_118:
[----:B------:R-:W-:Y:S05]  /*55b0*/  BSYNC B1 ;  /* 0x0000000000017941 */ /* 0x000fea0003800000 */
.L_x_117:
        /* <DEDUP_REMOVED lines=12> */
.L_x_120:
[----:B------:R-:W-:Y:S05]  /*5680*/  BSYNC B1 ;  /* 0x0000000000017941 */ /* 0x000fea0003800000 */
.L_x_119:
        /* <DEDUP_REMOVED lines=12> */
.L_x_122:
[----:B------:R-:W-:Y:S05]  /*5750*/  BSYNC B1 ;  /* 0x0000000000017941 */ /* 0x000fea0003800000 */
.L_x_121:
        /* <DEDUP_REMOVED lines=12> */
.L_x_124:
[----:B------:R-:W-:Y:S05]  /*5820*/  BSYNC B1 ;  /* 0x0000000000017941 */ /* 0x000fea0003800000 */
.L_x_123:
        /* <DEDUP_REMOVED lines=12> */
.L_x_126:
[----:B------:R-:W-:Y:S05]  /*58f0*/  BSYNC B1 ;  /* 0x0000000000017941 */ /* 0x000fea0003800000 */
.L_x_125:
        /* <DEDUP_REMOVED lines=12> */
.L_x_128:
[----:B------:R-:W-:Y:S05]  /*59c0*/  BSYNC B1 ;  /* 0x0000000000017941 */ /* 0x000fea0003800000 */
.L_x_127:
        /* <DEDUP_REMOVED lines=12> */
.L_x_130:
[----:B------:R-:W-:Y:S05]  /*5a90*/  BSYNC B1 ;  /* 0x0000000000017941 */ /* 0x000fea0003800000 */
.L_x_129:
        /* <DEDUP_REMOVED lines=12> */
.L_x_132:
[----:B------:R-:W-:Y:S05]  /*5b60*/  BSYNC B1 ;  /* 0x0000000000017941 */ /* 0x000fea0003800000 */
.L_x_131:
        /* <DEDUP_REMOVED lines=12> */
.L_x_134:
[----:B------:R-:W-:Y:S05]  /*5c30*/  BSYNC B1 ;  /* 0x0000000000017941 */ /* 0x000fea0003800000 */
.L_x_133:
        /* <DEDUP_REMOVED lines=12> */
.L_x_136:
[----:B------:R-:W-:Y:S05]  /*5d00*/  BSYNC B1 ;  /* 0x0000000000017941 */ /* 0x000fea0003800000 */
.L_x_135:
        /* <DEDUP_REMOVED lines=12> */
.L_x_138:
[----:B------:R-:W-:Y:S05]  /*5dd0*/  BSYNC B1 ;  /* 0x0000000000017941 */ /* 0x000fea0003800000 */
.L_x_137:
        /* <DEDUP_REMOVED lines=12> */
.L_x_140:
[----:B------:R-:W-:Y:S05]  /*5ea0*/  BSYNC B1 ;  /* 0x0000000000017941 */ /* 0x000fea0003800000 */
.L_x_139:
        /* <DEDUP_REMOVED lines=12> */
.L_x_142:
[----:B------:R-:W-:Y:S05]  /*5f70*/  BSYNC B1 ;  /* 0x0000000000017941 */ /* 0x000fea0003800000 */
.L_x_141:
        /* <DEDUP_REMOVED lines=12> */
.L_x_144:
[----:B------:R-:W-:Y:S05]  /*6040*/  BSYNC B1 ;  /* 0x0000000000017941 */ /* 0x000fea0003800000 */
.L_x_143:
        /* <DEDUP_REMOVED lines=12> */
.L_x_146:
[----:B------:R-:W-:Y:S05]  /*6110*/  BSYNC B1 ;  /* 0x0000000000017941 */ /* 0x000fea0003800000 */
.L_x_145:
        /* <DEDUP_REMOVED lines=12> */
.L_x_148:
[----:B------:R-:W-:Y:S05]  /*61e0*/  BSYNC B1 ;  /* 0x0000000000017941 */ /* 0x000fea0003800000 */
.L_x_147:
        /* <DEDUP_REMOVED lines=12> */
.L_x_150:
[----:B------:R-:W-:Y:S05]  /*62b0*/  BSYNC B1 ;  /* 0x0000000000017941 */ /* 0x000fea0003800000 */
.L_x_149:
        /* <DEDUP_REMOVED lines=12> */
.L_x_152:
[----:B------:R-:W-:Y:S05]  /*6380*/  BSYNC B1 ;  /* 0x0000000000017941 */ /* 0x000fea0003800000 */
.L_x_151:
        /* <DEDUP_REMOVED lines=12> */
.L_x_154:
[----:B------:R-:W-:Y:S05]  /*6450*/  BSYNC B1 ;  /* 0x0000000000017941 */ /* 0x000fea0003800000 */
.L_x_153:
        /* <DEDUP_REMOVED lines=12> */
.L_x_156:
[----:B------:R-:W-:Y:S05]  /*6520*/  BSYNC B1 ;  /* 0x0000000000017941 */ /* 0x000fea0003800000 */
.L_x_155:
        /* <DEDUP_REMOVED lines=12> */
.L_x_158:
[----:B------:R-:W-:Y:S05]  /*65f0*/  BSYNC B1 ;  /* 0x0000000000017941 */ /* 0x000fea0003800000 */
.L_x_157:
        /* <DEDUP_REMOVED lines=12> */
.L_x_160:
[----:B------:R-:W-:Y:S05]  /*66c0*/  BSYNC B1 ;  /* 0x0000000000017941 */ /* 0x000fea0003800000 */
.L_x_159:
        /* <DEDUP_REMOVED lines=12> */
.L_x_162:
[----:B------:R-:W-:Y:S05]  /*6790*/  BSYNC B1 ;  /* 0x0000000000017941 */ /* 0x000fea0003800000 */
.L_x_161:
[----:B-----5:R-:W-:Y:S01]  /*67a0*/  LOP3.LUT R26, R26, 0xff, RZ, 0xc0, !PT ;  /* 0x000000ff1a1a7812 */ /* 0x020fe200078ec0ff */
[----:B------:R-:W-:Y:S01]  /*67b0*/  BSSY B1, `(.L_x_163) ;  /* 0x000000b000017945 */ /* 0x000fe20003800000 */
[----:B------:R-:W-:Y:S02]  /*67c0*/  ISETP.LT.OR P0, PT, R6, 0x7a, !P0 ;  /* 0x0000007a0600780c */ /* 0x000fe40004701670 */
[----:B------:R-:W-:-:S05]  /*67d0*/  F2FP.F16.E4M3.UNPACK_B R26, R26 ;  /* 0x0000001aff1a723e */ /* 0x000fca00020006ff */
[----:B------:R-:W-:-:S05]  /*67e0*/  HADD2.F32 R26, -RZ, R26.H0_H0 ;  /* 0x2000001aff1a7230 */ /* 0x000fca0000004100 */
[----:B------:R-:W-:-:S04]  /*67f0*/  FMUL R26, R26, R15 ;  /* 0x0000000f1a1a7220 */ /* 0x000fc80000400000 */
[----:B------:R-:W-:Y:S01]  /*6800*/  FFMA R26, R23, R14, R26 ;  /* 0x0000000e171a7223 */ /* 0x000fe2000000001a */
[----:B------:R-:W-:-:S04]  /*6810*/  PRMT R23, RZ, 0x7610, R23 ;  /* 0x00007610ff177816 */ /* 0x000fc80000000017 */
[----:B----4-:R-:W-:-:S05]  /*6820*/  F2FP.SATFINITE.E4M3.F32.PACK_AB_MERGE_C R27, RZ, R26, RZ ;  /* 0x0000001aff1b723e */ /* 0x010fca00048070ff */
[----:B------:R4:W-:Y:S01]  /*6830*/  @!P4 STG.E.U8 desc[UR18][R20.64+0x78], R27 ;  /* 0x0000781b1400c986 */ /* 0x0009e2000c101112 */
[----:B------:R-:W-:Y:S05]  /*6840*/  @P0 BRA `(.L_x_164) ;  /* 0x0000000000040947 */ /* 0x000fea0003800000 */
[----:B------:R0:W5:Y:S02]  /*6850*/  LDG.E.U8 R23, desc[UR18][R4.64+0x79] ;  /* 0x0000791204177981 */ /* 0x000164000c1e1100 */
.L_x_164:
[----:B------:R-:W-:Y:S05]  /*6860*/  BSYNC B1 ;  /* 0x0000000000017941 */ /* 0x000fea0003800000 */
.L_x_163:
[----:B-----5:R-:W-:Y:S01]  /*6870*/  LOP3.LUT R23, R23, 0xff, RZ, 0xc0, !PT ;  /* 0x000000ff17177812 */ /* 0x020fe200078ec0ff */
[----:B------:R-:W-:Y:S01]  /*6880*/  BSSY B1, `(.L_x_165) ;  /* 0x000000b000017945 */ /* 0x000fe20003800000 */
[----:B------:R-:W-:Y:S02]  /*6890*/  ISETP.LT.OR P3, PT, R6, 0x79, !P1 ;  /* 0x000000790600780c */ /* 0x000fe40004f61670 */
[----:B------:R-:W-:-:S05]  /*68a0*/  F2FP.F16.E4M3.UNPACK_B R23, R23 ;  /* 0x00000017ff17723e */ /* 0x000fca00020006ff */
[----:B0-2---:R-:W-:-:S05]  /*68b0*/  HADD2.F32 R4, -RZ, R23.H0_H0 ;  /* 0x20000017ff047230 */ /* 0x005fca0000004100 */
[----:B------:R-:W-:Y:S01]  /*68c0*/  FMUL R5, R4, R15 ;  /* 0x0000000f04057220 */ /* 0x000fe20000400000 */
[----:B------:R-:W-:-:S03]  /*68d0*/  PRMT R4, RZ, 0x7610, R4 ;  /* 0x00007610ff047816 */ /* 0x000fc60000000004 */
[----:B------:R-:W-:-:S05]  /*68e0*/  FFMA R5, R22, R14, R5 ;  /* 0x0000000e16057223 */ /* 0x000fca0000000005 */
[----:B------:R-:W-:-:S05]  /*68f0*/  F2FP.SATFINITE.E4M3.F32.PACK_AB_MERGE_C R5, RZ, R5, RZ ;  /* 0x00000005ff05723e */ /* 0x000fca00048070ff */
[----:B------:R0:W-:Y:S01]  /*6900*/  @!P0 STG.E.U8 desc[UR18][R20.64+0x79], R5 ;  /* 0x0000790514008986 */ /* 0x0001e2000c101112 */
[----:B------:R-:W-:Y:S05]  /*6910*/  @P3 BRA `(.L_x_166) ;  /* 0x0000000000043947 */ /* 0x000fea0003800000 */
[----:B------:R2:W5:Y:S02]  /*6920*/  LDG.E.U8 R4, desc[UR18][R24.64+0x78] ;  /* 0x0000781218047981 */ /* 0x000564000c1e1100 */
.L_x_166:
[----:B------:R-:W-:Y:S05]  /*6930*/  BSYNC B1 ;  /* 0x0000000000017941 */ /* 0x000fea0003800000 */
.L_x_165:
[----:B-----5:R-:W-:Y:S01]  /*6940*/  LOP3.LUT R4, R4, 0xff, RZ, 0xc0, !PT ;  /* 0x000000ff04047812 */ /* 0x020fe200078ec0ff */
[----:B------:R-:W-:Y:S01]  /*6950*/  BSSY B1, `(.L_x_167) ;  /* 0x000000b000017945 */ /* 0x000fe20003800000 */
[----:B------:R-:W-:Y:S02]  /*6960*/  ISETP.LT.OR P1, PT, R6, 0x7a, !P1 ;  /* 0x0000007a0600780c */ /* 0x000fe40004f21670 */
[----:B------:R-:W-:-:S05]  /*6970*/  F2FP.F16.E4M3.UNPACK_B R4, R4 ;  /* 0x00000004ff04723e */ /* 0x000fca00020006ff */
[----:B------:R-:W-:-:S05]  /*6980*/  HADD2.F32 R4, -RZ, R4.H0_H0 ;  /* 0x20000004ff047230 */ /* 0x000fca0000004100 */
[----:B------:R-:W-:-:S04]  /*6990*/  FMUL R4, R4, R15 ;  /* 0x0000000f04047220 */ /* 0x000fc80000400000 */
[----:B------:R-:W-:-:S05]  /*69a0*/  FFMA R4, R89, R14, R4 ;  /* 0x0000000e59047223 */ /* 0x000fca0000000004 */
[----:B0-----:R-:W-:Y:S02]  /*69b0*/  F2FP.SATFINITE.E4M3.F32.PACK_AB_MERGE_C R5, RZ, R4, RZ ;  /* 0x00000004ff05723e */ /* 0x001fe400048070ff */
[----:B------:R-:W-:-:S03]  /*69c0*/  PRMT R4, RZ, 0x7610, R4 ;  /* 0x00007610ff047816 */ /* 0x000fc60000000004 */
[----:B------:R0:W-:Y:S01]  /*69d0*/  @!P3 STG.E.U8 desc[UR18][R18.64+0x78], R5 ;  /* 0x000078051200b986 */ /* 0x0001e2000c101112 */
[----:B------:R-:W-:Y:S05]  /*69e0*/  @P1 BRA `(.L_x_168) ;  /* 0x0000000000041947 */ /* 0x000fea0003800000 */
[----:B------:R0:W5:Y:S02]  /*69f0*/  LDG.E.U8 R4, desc[UR18][R24.64+0x79] ;  /* 0x0000791218047981 */ /* 0x000164000c1e1100 */
.L_x_168:
[----:B------:R-:W-:Y:S05]  /*6a00*/  BSYNC B1 ;  /* 0x0000000000017941 */ /* 0x000fea0003800000 */
.L_x_167:
[----:B------:R-:W-:Y:S05]  /*6a10*/  @P1 BRA `(.L_x_169) ;  /* 0x0000001000281947 */ /* 0x000fea0003800000 */
[----:B-----5:R-:W-:-:S04]  /*6a20*/  LOP3.LUT R4, R4, 0xff, RZ, 0xc0, !PT ;  /* 0x000000ff04047812 */ /* 0x020fc800078ec0ff */
[----:B------:R-:W-:-:S05]  /*6a30*/  F2FP.F16.E4M3.UNPACK_B R4, R4 ;  /* 0x00000004ff04723e */ /* 0x000fca00020006ff */
[----:B------:R-:W-:-:S05]  /*6a40*/  HADD2.F32 R4, -RZ, R4.H0_H0 ;  /* 0x20000004ff047230 */ /* 0x000fca0000004100 */
[----:B0-----:R-:W-:-:S04]  /*6a50*/  FMUL R5, R4, R15 ;  /* 0x0000000f04057220 */ /* 0x001fc80000400000 */
[----:B------:R-:W-:-:S05]  /*6a60*/  FFMA R5, R88, R14, R5 ;  /* 0x0000000e58057223 */ /* 0x000fca0000000005 */
[----:B------:R-:W-:-:S05]  /*6a70*/  F2FP.SATFINITE.E4M3.F32.PACK_AB_MERGE_C R5, RZ, R5, RZ ;  /* 0x00000005ff05723e */ /* 0x000fca00048070ff */
[----:B------:R0:W-:Y:S01]  /*6a80*/  STG.E.U8 desc[UR18][R18.64+0x79], R5 ;  /* 0x0000790512007986 */ /* 0x0001e2000c101112 */
[----:B------:R-:W-:Y:S05]  /*6a90*/  BRA `(.L_x_169) ;  /* 0x0000001000087947 */ /* 0x000fea0003800000 */
.L_x_40:
[----:B------:R-:W-:Y:S01]  /*6aa0*/  ISETP.GE.AND P1, PT, R30, 0x1, PT ;  /* 0x000000011e00780c */ /* 0x000fe20003f26270 */
[-C--:B--2---:R-:W-:Y:S01]  /*6ab0*/  FMUL R151, R151, R14.reuse ;  /* 0x0000000e97977220 */ /* 0x084fe20000400000 */
[-C--:B------:R-:W-:Y:S01]  /*6ac0*/  FMUL R146, R146, R14.reuse ;  /* 0x0000000e92927220 */ /* 0x080fe20000400000 */
[----:B------:R-:W-:Y:S01]  /*6ad0*/  ISETP.GE.AND P0, PT, R30, 0x9, PT ;  /* 0x000000091e00780c */ /* 0x000fe20003f06270 */
[-C--:B------:R-:W-:Y:S01]  /*6ae0*/  FMUL R149, R149, R14.reuse ;  /* 0x0000000e95957220 */ /* 0x080fe20000400000 */
[----:B------:R-:W-:Y:S01]  /*6af0*/  ISETP.LT.OR P4, PT, R6, 0x1, !P1 ;  /* 0x000000010600780c */ /* 0x000fe20004f81670 */
[-C--:B------:R-:W-:Y:S01]  /*6b00*/  FMUL R144, R144, R14.reuse ;  /* 0x0000000e90907220 */ /* 0x080fe20000400000 */
[----:B------:R-:W-:Y:S01]  /*6b10*/  ISETP.LT.OR P5, PT, R6, 0x2, !P1 ;  /* 0x000000020600780c */ /* 0x000fe20004fa1670 */
[-C--:B------:R-:W-:Y:S01]  /*6b20*/  FMUL R147, R147, R14.reuse ;  /* 0x0000000e93937220 */ /* 0x080fe20000400000 */
[----:B------:R-:W-:Y:S01]  /*6b30*/  F2FP.SATFINITE.E4M3.F32.PACK_AB_MERGE_C R151, RZ, R151, RZ ;  /* 0x00000097ff97723e */ /* 0x000fe200048070ff */
[----:B------:R-:W-:Y:S01]  /*6b40*/  FMUL R142, R142, R14 ;  /* 0x0000000e8e8e7220 */ /* 0x000fe20000400000 */
[----:B------:R-:W-:Y:S01]  /*6b50*/  F2FP.SATFINITE.E4M3.F32.PACK_AB_MERGE_C R5, RZ, R146, RZ ;  /* 0x00000092ff05723e */ /* 0x000fe200048070ff */
[-C--:B------:R-:W-:Y:S01]  /*6b60*/  FMUL R145, R145, R14.reuse ;  /* 0x0000000e91917220 */ /* 0x080fe20000400000 */
[----:B------:R-:W-:Y:S01]  /*6b70*/  ISETP.LT.OR P3, PT, R6, 0x1, !P0 ;  /* 0x000000010600780c */ /* 0x000fe20004761670 */
[-C--:B------:R-:W-:Y:S01]  /*6b80*/  FMUL R140, R140, R14.reuse ;  /* 0x0000000e8c8c7220 */ /* 0x080fe20000400000 */
[C---:B------:R-:W-:Y:S01]  /*6b90*/  ISETP.LT.OR P6, PT, R6.reuse, 0xa, !P1 ;  /* 0x0000000a0600780c */ /* 0x040fe20004fc1670 */
[-C--:B------:R-:W-:Y:S01]  /*6ba0*/  FMUL R143, R143, R14.reuse ;  /* 0x0000000e8f8f7220 */ /* 0x080fe20000400000 */
[----:B------:R-:W-:Y:S01]  /*6bb0*/  F2FP.SATFINITE.E4M3.F32.PACK_AB_MERGE_C R149, RZ, R149, RZ ;  /* 0x00000095ff95723e */ /* 0x000fe200048070ff */
[----:B------:R-:W-:Y:S01]  /*6bc0*/  @!P4 STG.E.U8 desc[UR18][R20.64], R151 ;  /* 0x000000971400c986 */ /* 0x000fe2000c101112 */
[----:B------:R-:W-:Y:S01]  /*6bd0*/  ISETP.LT.OR P4, PT, R6, 0x2, !P0 ;  /* 0x000000020600780c */ /* 0x000fe20004781670 */
[----:B------:R-:W-:Y:S01]  /*6be0*/  FMUL R138, R138, R14 ;  /* 0x0000000e8a8a7220 */ /* 0x000fe20000400000 */
[----:B------:R-:W-:Y:S01]  /*6bf0*/  F2FP.SATFINITE.E4M3.F32.PACK_AB_MERGE_C R25, RZ, R144, RZ ;  /* 0x00000090ff19723e */ /* 0x000fe200048070ff */
[----:B------:R0:W-:Y:S01]  /*6c00*/  @!P5 STG.E.U8 desc[UR18][R20.64+0x1], R5 ;  /* 0x000001051400d986 */ /* 0x0001e2000c101112 */
[C---:B------:R-:W-:Y:S01]  /*6c10*/  ISETP.LT.OR P5, PT, R6.reuse, 0x9, !P1 ;  /* 0x000000090600780c */ /* 0x040fe20004fa1670 */
[-C--:B------:R-:W-:Y:S01]  /*6c20*/  FMUL R141, R141, R14.reuse ;  /* 0x0000000e8d8d7220 */ /* 0x080fe20000400000 */
[----:B------:R-:W-:Y:S01]  /*6c30*/  F2FP.SATFINITE.E4M3.F32.PACK_AB_MERGE_C R147, RZ, R147, RZ ;  /* 0x00000093ff93723e */ /* 0x000fe200048070ff */
[----:B------:R-:W-:Y:S01]  /*6c40*/  @!P3 STG.E.U8 desc[UR18][R18.64], R149 ;  /* 0x000000951200b986 */ /* 0x000fe2000c101112 */
[----:B------:R-:W-:Y:S01]  /*6c50*/  ISETP.LT.OR P3, PT, R6, 0x9, !P0 ;  /* 0x000000090600780c */ /* 0x000fe20004761670 */
[-C--:B------:R-:W-:Y:S01]  /*6c60*/  FMUL R136, R136, R14.reuse ;  /* 0x0000000e88887220 */ /* 0x080fe20000400000 */
[----:B------:R-:W-:Y:S01]  /*6c70*/  F2FP.SATFINITE.E4M3.F32.PACK_AB_MERGE_C R145, RZ, R145, RZ ;  /* 0x00000091ff91723e */ /* 0x000fe200048070ff */
[-C--:B------:R-:W-:Y:S01]  /*6c80*/  FMUL R139, R139, R14.reuse ;  /* 0x0000000e8b8b7220 */ /* 0x080fe20000400000 */
[----:B------:R-:W-:Y:S01]  /*6c90*/  F2FP.SATFINITE.E4M3.F32.PACK_AB_MERGE_C R143, RZ, R143, RZ ;  /* 0x0000008fff8f723e */ /* 0x000fe200048070ff */
[----:B------:R1:W-:Y:S01]  /*6ca0*/  @!P4 STG.E.U8 desc[UR18][R18.64+0x1], R25 ;  /* 0x000001191200c986 */ /* 0x0003e2000c101112 */
[----:B------:R-:W-:Y:S01]  /*6cb0*/  ISETP.LT.OR P4, PT, R6, 0xa, !P0 ;  /* 0x0000000a0600780c */ /* 0x000fe20004781670 */
[----:B------:R-:W-:Y:S01]  /*6cc0*/  FMUL R134, R134, R14 ;  /* 0x0000000e86867220 */ /* 0x000fe20000400000 */
[----:B0-----:R-:W-:Y:S01]  /*6cd0*/  F2FP.SATFINITE.E4M3.F32.PACK_AB_MERGE_C R5, RZ, R142, RZ ;  /* 0x0000008eff05723e */ /* 0x001fe200048070ff */
[----:B------:R-:W-:Y:S01]  /*6ce0*/  @!P5 STG.E.U8 desc[UR18][R20.64+0x8], R147 ;  /* 0x000008931400d986 */ /* 0x000fe2000c101112 */
[C---:B------:R-:W-:Y:S01]  /*6cf0*/  ISETP.LT.OR P5, PT, R6.reuse, 0x11, !P1 ;  /* 0x000000110600780c */ /* 0x040fe20004fa1670 */
[-C--:B------:R-:W-:Y:S01]  /*6d00*/  FMUL R137, R137, R14.reuse ;  /* 0x0000000e89897220 */ /* 0x080fe20000400000 */
[----:B------:R-:W-:Y:S01]  /*6d10*/  F2FP.SATFINITE.E4M3.F32.PACK_AB_MERGE_C R141, RZ, R141, RZ ;  /* 0x0000008dff8d723e */ /* 0x000fe200048070ff */
[----:B------:R0:W-:Y:S01]  /*6d20*/  @!P6 STG.E.U8 desc[UR18][R20.64+0x9], R5 ;  /* 0x000009051400e986 */ /* 0x0001e2000c101112 */
[----:B------:R-:W-:Y:S01]  /*6d30*/  ISETP.LT.OR P6, PT, R6, 0x12, !P1 ;  /* 0x000000120600780c */ /* 0x000fe20004fc1670 */
[----:B------:R-:W-:Y:S01]  /*6d40*/  FMUL R132, R132, R14 ;  /* 0x0000000e84847220 */ /* 0x000fe20000400000 */
[----:B------:R-:W-:Y:S01]  /*6d50*/  F2FP.SATFINITE.E4M3.F32.PACK_AB_MERGE_C R139, RZ, R139, RZ ;  /* 0x0000008bff8b723e */ /* 0x000fe200048070ff */
[----:B------:R-:W-:Y:S01]  /*6d60*/  @!P3 STG.E.U8 desc[UR18][R18.64+0x8], R145 ;  /* 0x000008911200b986 */ /* 0x000fe2000c101112 */
[----:B-1----:R-:W-:Y:S01]  /*6d70*/  F2FP.SATFINITE.E4M3.F32.PACK_AB_MERGE_C R25, RZ, R140, RZ ;  /* 0x0000008cff19723e */ /* 0x002fe200048070ff */
[-C--:B------:R-:W-:Y:S01]  /*6d80*/  FMUL R135, R135, R14.reuse ;  /* 0x0000000e87877220 */ /* 0x080fe20000400000 */
[----:B------:R-:W-:Y:S01]  /*6d90*/  ISETP.LT.OR P3, PT, R6, 0x11, !P0 ;  /* 0x000000110600780c */ /* 0x000fe20004761670 */
[-C--:B------:R-:W-:Y:S01]  /*6da0*/  FMUL R130, R130, R14.reuse ;  /* 0x0000000e82827220 */ /* 0x080fe20000400000 */
[----:B------:R-:W-:Y:S01]  /*6db0*/  F2FP.SATFINITE.E4M3.F32.PACK_AB_MERGE_C R137, RZ, R137, RZ ;  /* 0x00000089ff89723e */ /* 0x000fe200048070ff */
[----:B------:R1:W-:Y:S01]  /*6dc0*/  @!P4 STG.E.U8 desc[UR18][R18.64+0x9], R25 ;  /* 0x000009191200c986 */ /* 0x0003e2000c101112 */
[C---:B------:R-:W-:Y:S01]  /*6dd0*/  ISETP.LT.OR P4, PT, R6.reuse, 0x12, !P0 ;  /* 0x000000120600780c */ /* 0x040fe20004781670 */
[----:B------:R-:W-:Y:S01]  /*6de0*/  FMUL R133, R133, R14 ;  /* 0x0000000e85857220 */ /* 0x000fe20000400000 */
[----:B0-----:R-:W-:Y:S01]  /*6df0*/  F2FP.SATFINITE.E4M3.F32.PACK_AB_MERGE_C R5, RZ, R138, RZ ;  /* 0x0000008aff05723e */ /* 0x001fe200048070ff */
[----:B------:R-:W-:Y:S01]  /*6e00*/  @!P5 STG.E.U8 desc[UR18][R20.64+0x10], R143 ;  /* 0x0000108f1400d986 */ /* 0x000fe2000c101112 */
[----:B------:R-:W-:Y:S01]  /*6e10*/  ISETP.LT.OR P5, PT, R6, 0x19, !P1 ;  /* 0x000000190600780c */ /* 0x000fe20004fa1670 */
[-C--:B------:R-:W-:Y:S01]  /*6e20*/  FMUL R128, R128, R14.reuse ;  /* 0x0000000e80807220 */ /* 0x080fe20000400000 */
[----:B------:R-:W-:Y:S01]  /*6e30*/  F2FP.SATFINITE.E4M3.F32.PACK_AB_MERGE_C R135, RZ, R135, RZ ;  /* 0x00000087ff87723e */ /* 0x000fe200048070ff */
[----:B------:R0:W-:Y:S01]  /*6e40*/  @!P6 STG.E.U8 desc[UR18][R20.64+0x11], R5 ;  /* 0x000011051400e986 */ /* 0x0001e2000c101112 */
[----:B------:R-:W-:Y:S01]  /*6e50*/  ISETP.LT.OR P6, PT, R6, 0x1a, !P1 ;  /* 0x0000001a0600780c */ /* 0x000fe20004fc1670 */
[-C--:B------:R-:W-:Y:S01]  /*6e60*/  FMUL R131, R131, R14.reuse ;  /* 0x0000000e83837220 */ /* 0x080fe20000400000 */
[----:B------:R-:W-:Y:S01]  /*6e70*/  FMUL R126, R126, R14 ;  /* 0x0000000e7e7e7220 */ /* 0x000fe20000400000 */
[----:B-1----:R-:W-:Y:S01]  /*6e80*/  F2FP.SATFINITE.E4M3.F32.PACK_AB_MERGE_C R25, RZ, R136, RZ ;  /* 0x00000088ff19723e */ /* 0x002fe200048070ff */
[----:B------:R-:W-:Y:S01]  /*6e90*/  @!P3 STG.E.U8 desc[UR18][R18.64+0x10], R141 ;  /* 0x0000108d1200b986 */ /* 0x000fe2000c101112 */
[C---:B------:R-:W-:Y:S01]  /*6ea0*/  ISETP.LT.OR P3, PT, R6.reuse, 0x19, !P0 ;  /* 0x000000190600780c */ /* 0x040fe20004761670 */
        /* <DEDUP_REMOVED lines=37> */
[-C--:B------:R-:W-:Y:S01]  /*7100*/  FMUL R114, R114, R14.reuse ;  /* 0x0000000e72727220 */ /* 0x080fe20000400000 */
        /* <DEDUP_REMOVED lines=81> */
[C---:B------:R-:W-:Y:S01]  /*7620*/  ISETP.LT.OR P6, PT, R6.reuse, 0x52, !P1 ;  /* 0x000000520600780c */ /* 0x040fe20004fc1670 */
        /* <DEDUP_REMOVED lines=22> */
[----:B------:R-:W-:-:S02]  /*7790*/  ISETP.LT.OR P3, PT, R6, 0x59, !P0 ;  /* 0x000000590600780c */ /* 0x000fc40004761670 */
[----:B------:R-:W-:Y:S01]  /*77a0*/  F2FP.SATFINITE.E4M3.F32.PACK_AB_MERGE_C R93, RZ, R93, RZ ;  /* 0x0000005dff5d723e */ /* 0x000fe200048070ff */
[----:B------:R1:W-:Y:S01]  /*77b0*/  @!P4 STG.E.U8 desc[UR18][R18.64+0x51], R25 ;  /* 0x000051191200c986 */ /* 0x0003e2000c101112 */
[C---:B------:R-:W-:Y:S02]  /*77c0*/  ISETP.LT.OR P4, PT, R6.reuse, 0x5a, !P0 ;  /* 0x0000005a0600780c */ /* 0x040fe40004781670 */
[----:B0-----:R-:W-:Y:S01]  /*77d0*/  F2FP.SATFINITE.E4M3.F32.PACK_AB_MERGE_C R5, RZ, R102, RZ ;  /* 0x00000066ff05723e */ /* 0x001fe200048070ff */
[----:B------:R-:W-:Y:S01]  /*77e0*/  @!P5 STG.E.U8 desc[UR18][R20.64+0x58], R107 ;  /* 0x0000586b1400d986 */ /* 0x000fe2000c101112 */
[C---:B------:R-:W-:Y:S02]  /*77f0*/  ISETP.LT.OR P5, PT, R6.reuse, 0x61, !P1 ;  /* 0x000000610600780c */ /* 0x040fe40004fa1670 */
[----:B------:R-:W-:Y:S01]  /*7800*/  F2FP.SATFINITE.E4M3.F32.PACK_AB_MERGE_C R23, RZ, R23, RZ ;  /* 0x00000017ff17723e */ /* 0x000fe200048070ff */
[----:B------:R0:W-:Y:S01]  /*7810*/  @!P6 STG.E.U8 desc[UR18][R20.64+0x59], R5 ;  /* 0x000059051400e986 */ /* 0x0001e2000c101112 */
[----:B------:R-:W-:-:S02]  /*7820*/  ISETP.LT.OR P6, PT, R6, 0x62, !P1 ;  /* 0x000000620600780c */ /* 0x000fc40004fc1670 */
[----:B------:R-:W-:Y:S01]  /*7830*/  F2FP.SATFINITE.E4M3.F32.PACK_AB_MERGE_C R89, RZ, R89, RZ ;  /* 0x00000059ff59723e */ /* 0x000fe200048070ff */
[----:B------:R-:W-:Y:S01]  /*7840*/  @!P3 STG.E.U8 desc[UR18][R18.64+0x58], R105 ;  /* 0x000058691200b986 */ /* 0x000fe2000c101112 */
[----:B-1----:R-:W-:Y:S02]  /*7850*/  F2FP.SATFINITE.E4M3.F32.PACK_AB_MERGE_C R25, RZ, R100, RZ ;  /* 0x00000064ff19723e */ /* 0x002fe400048070ff */
[C---:B------:R-:W-:Y:S02]  /*7860*/  ISETP.LT.OR P3, PT, R6.reuse, 0x61, !P0 ;  /* 0x000000610600780c */ /* 0x040fe40004761670 */
[----:B------:R-:W-:Y:S01]  /*7870*/  F2FP.SATFINITE.E4M3.F32.PACK_AB_MERGE_C R27, RZ, R88, RZ ;  /* 0x00000058ff1b723e */ /* 0x000fe200048070ff */
[----:B------:R1:W-:Y:S01]  /*7880*/  @!P4 STG.E.U8 desc[UR18][R18.64+0x59], R25 ;  /* 0x000059191200c986 */ /* 0x0003e2000c101112 */
[C---:B------:R-:W-:Y:S02]  /*7890*/  ISETP.LT.OR P4, PT, R6.reuse, 0x62, !P0 ;  /* 0x000000620600780c */ /* 0x040fe40004781670 */
[----:B0-----:R-:W-:Y:S01]  /*78a0*/  F2FP.SATFINITE.E4M3.F32.PACK_AB_MERGE_C R5, RZ, R98, RZ ;  /* 0x00000062ff05723e */ /* 0x001fe200048070ff */
[----:B------:R-:W-:Y:S01]  /*78b0*/  @!P5 STG.E.U8 desc[UR18][R20.64+0x60], R101 ;  /* 0x000060651400d986 */ /* 0x000fe2000c101112 */
[----:B------:R-:W-:-:S03]  /*78c0*/  ISETP.LT.OR P5, PT, R6, 0x69, !P1 ;  /* 0x000000690600780c */ /* 0x000fc60004fa1670 */
[----:B------:R0:W-:Y:S01]  /*78d0*/  @!P6 STG.E.U8 desc[UR18][R20.64+0x61], R5 ;  /* 0x000061051400e986 */ /* 0x0001e2000c101112 */
[C---:B------:R-:W-:Y:S02]  /*78e0*/  ISETP.LT.OR P6, PT, R6.reuse, 0x6a, !P1 ;  /* 0x0000006a0600780c */ /* 0x040fe40004fc1670 */
[----:B-1----:R-:W-:Y:S01]  /*78f0*/  F2FP.SATFINITE.E4M3.F32.PACK_AB_MERGE_C R25, RZ, R96, RZ ;  /* 0x00000060ff19723e */ /* 0x002fe200048070ff */
[----:B------:R-:W-:Y:S01]  /*7900*/  @!P3 STG.E.U8 desc[UR18][R18.64+0x60], R103 ;  /* 0x000060671200b986 */ /* 0x000fe2000c101112 */
[----:B------:R-:W-:-:S03]  /*7910*/  ISETP.LT.OR P3, PT, R6, 0x69, !P0 ;  /* 0x000000690600780c */ /* 0x000fc60004761670 */
        /* <DEDUP_REMOVED lines=12> */
[C---:B------:R-:W-:Y:S01]  /*79e0*/  ISETP.LT.OR P1, PT, R6.reuse, 0x7a, !P1 ;  /* 0x0000007a0600780c */ /* 0x040fe20004f21670 */
[----:B------:R2:W-:Y:S01]  /*79f0*/  @!P5 STG.E.U8 desc[UR18][R20.64+0x70], R95 ;  /* 0x0000705f1400d986 */ /* 0x0005e2000c101112 */
[C---:B------:R-:W-:Y:S02]  /*7a00*/  ISETP.LT.OR P5, PT, R6.reuse, 0x72, !P0 ;  /* 0x000000720600780c */ /* 0x040fe400047a1670 */
[----:B0-----:R-:W-:Y:S01]  /*7a10*/  F2FP.SATFINITE.E4M3.F32.PACK_AB_MERGE_C R5, RZ, R90, RZ ;  /* 0x0000005aff05723e */ /* 0x001fe200048070ff */
[----:B------:R2:W-:Y:S01]  /*7a20*/  @!P6 STG.E.U8 desc[UR18][R20.64+0x71], R91 ;  /* 0x0000715b1400e986 */ /* 0x0005e2000c101112 */
[C---:B------:R-:W-:Y:S02]  /*7a30*/  ISETP.LT.OR P6, PT, R6.reuse, 0x79, !P0 ;  /* 0x000000790600780c */ /* 0x040fe400047c1670 */
[----:B------:R-:W-:Y:S01]  /*7a40*/  ISETP.LT.OR P0, PT, R6, 0x7a, !P0 ;  /* 0x0000007a0600780c */ /* 0x000fe20004701670 */
[----:B------:R2:W-:Y:S01]  /*7a50*/  @!P3 STG.E.U8 desc[UR18][R18.64+0x70], R93 ;  /* 0x0000705d1200b986 */ /* 0x0005e2000c101112 */
[----:B-1----:R-:W-:-:S05]  /*7a60*/  F2FP.SATFINITE.E4M3.F32.PACK_AB_MERGE_C R25, RZ, R22, RZ ;  /* 0x00000016ff19723e */ /* 0x002fca00048070ff */
[----:B------:R2:W-:Y:S04]  /*7a70*/  @!P5 STG.E.U8 desc[UR18][R18.64+0x71], R5 ;  /* 0x000071051200d986 */ /* 0x0005e8000c101112 */
[----:B------:R2:W-:Y:S04]  /*7a80*/  @!P4 STG.E.U8 desc[UR18][R20.64+0x78], R23 ;  /* 0x000078171400c986 */ /* 0x0005e8000c101112 */
[----:B------:R2:W-:Y:S04]  /*7a90*/  @!P1 STG.E.U8 desc[UR18][R20.64+0x79], R25 ;  /* 0x0000791914009986 */ /* 0x0005e8000c101112 */
[----:B------:R2:W-:Y:S04]  /*7aa0*/  @!P6 STG.E.U8 desc[UR18][R18.64+0x78], R89 ;  /* 0x000078591200e986 */ /* 0x0005e8000c101112 */
[----:B------:R2:W-:Y:S02]  /*7ab0*/  @!P0 STG.E.U8 desc[UR18][R18.64+0x79], R27 ;  /* 0x0000791b12008986 */ /* 0x0005e4000c101112 */
.L_x_169:
[----:B------:R-:W-:Y:S05]  /*7ac0*/  BSYNC B0 ;  /* 0x0000000000007941 */ /* 0x000fea0003800000 */
.L_x_39:
[C---:B------:R-:W-:Y:S01]  /*7ad0*/  LEA R2, P0, R8.reuse, R2, 0x1 ;  /* 0x0000000208027211 */ /* 0x040fe200078008ff */
[----:B------:R-:W-:Y:S01]  /*7ae0*/  ULDC.64 UR6, c[0x0][0x650] ;  /* 0x0001940000067ab9 */ /* 0x000fe20000000a00 */
[----:B-----5:R-:W-:Y:S01]  /*7af0*/  IMAD.U32 R4, RZ, RZ, UR16 ;  /* 0x00000010ff047e24 */ /* 0x020fe2000f8e00ff */
[----:B0-2---:R-:W-:Y:S01]  /*7b00*/  PRMT R18, RZ, 0x7610, R18 ;  /* 0x00007610ff127816 */ /* 0x005fe20000000012 */
[----:B------:R-:W-:Y:S01]  /*7b10*/  IMAD.MOV.U32 R6, RZ, RZ, -0x1 ;  /* 0xffffffffff067424 */ /* 0x000fe200078e00ff */
[----:B------:R-:W-:Y:S01]  /*7b20*/  LEA.HI.X R3, R8, R3, R0, 0x1, P0 ;  /* 0x0000000308037211 */ /* 0x000fe200000f0c00 */
[----:B------:R0:W-:Y:S01]  /*7b30*/  SYNCS.ARRIVE.TRANS64.A1T0 RZ, [R4+UR21], RZ ;  /* 0x000000ff04ff79a7 */ /* 0x0001e20008100015 */
[----:B------:R-:W-:Y:S01]  /*7b40*/  ISETP.GE.U32.AND P0, PT, R2, UR6, PT ;  /* 0x0000000602007c0c */ /* 0x000fe2000bf06070 */
[----:B------:R-:W-:-:S03]  /*7b50*/  IMAD.MOV.U32 R5, RZ, RZ, -0x1 ;  /* 0xffffffffff057424 */ /* 0x000fc600078e00ff */
[----:B------:R-:W-:Y:S01]  /*7b60*/  ISETP.GE.U32.AND.EX P0, PT, R3, UR7, PT, P0 ;  /* 0x0000000703007c0c */ /* 0x000fe2000bf06100 */
[----:B0-----:R-:W-:-:S12]  /*7b70*/  IMAD.MOV.U32 R4, RZ, RZ, -0x1 ;  /* 0xffffffffff047424 */ /* 0x001fd800078e00ff */
[----:B------:R-:W-:Y:S05]  /*7b80*/  @P0 BRA `(.L_x_170) ;  /* 0x0000000400600947 */ /* 0x000fea0003800000 */
[----:B------:R-:W0:Y:S01]  /*7b90*/  S2R R28, SR_CTAID.X ;  /* 0x00000000001c7919 */ /* 0x000e220000002500 */
[----:B------:R-:W2:Y:S01]  /*7ba0*/  LDC.64 R22, c[0x0][0x628] ;  /* 0x00018a00ff167b82 */ /* 0x000ea20000000a00 */
[----:B------:R-:W-:Y:S01]  /*7bb0*/  ULDC UR6, c[0x0][0x150] ;  /* 0x0000540000067ab9 */ /* 0x000fe20000000800 */
[----:B-1--4-:R-:W-:Y:S01]  /*7bc0*/  IMAD.MOV.U32 R20, RZ, RZ, R2 ;  /* 0x000000ffff147224 */ /* 0x012fe200078e0002 */
[----:B------:R-:W1:Y:S01]  /*7bd0*/  S2R R30, SR_CTAID.Y ;  /* 0x00000000001e7919 */ /* 0x000e620000002600 */
[----:B------:R-:W-:-:S04]  /*7be0*/  IMAD.MOV.U32 R21, RZ, RZ, R3 ;  /* 0x000000ffff157224 */ /* 0x000fc800078e0003 */
[----:B------:R-:W4:Y:S08]  /*7bf0*/  LDC R31, c[0x0][0x144] ;  /* 0x00005100ff1f7b82 */ /* 0x000f300000000800 */
[----:B------:R-:W1:Y:S08]  /*7c00*/  LDC R6, c[0x0][0x630] ;  /* 0x00018c00ff067b82 */ /* 0x000e700000000800 */
[----:B------:R-:W1:Y:S01]  /*7c10*/  LDC.64 R26, c[0x0][0x620] ;  /* 0x00018800ff1a7b82 */ /* 0x000e620000000a00 */
[----:B--2---:R-:W-:-:S04]  /*7c20*/  ISETP.NE.U32.AND P0, PT, R22, RZ, PT ;  /* 0x000000ff1600720c */ /* 0x004fc80003f05070 */
[----:B------:R-:W-:Y:S02]  /*7c30*/  ISETP.NE.AND.EX P0, PT, R23, RZ, PT, P0 ;  /* 0x000000ff1700720c */ /* 0x000fe40003f05300 */
[----:B0-----:R-:W-:-:S05]  /*7c40*/  I2FP.F32.U32 R4, R28 ;  /* 0x0000001c00047245 */ /* 0x001fca0000201000 */
[----:B------:R-:W-:-:S04]  /*7c50*/  FMUL R4, R4, UR6 ;  /* 0x0000000604047c20 */ /* 0x000fc80008400000 */
[----:B------:R0:W2:Y:S02]  /*7c60*/  F2I.U32.TRUNC.NTZ R29, R4 ;  /* 0x00000004001d7305 */ /* 0x0000a4000020f000 */
[----:B----4-:R-:W-:Y:S05]  /*7c70*/  @!P0 BRA `(.L_x_171) ;  /* 0x0000000000288947 */ /* 0x010fea0003800000 */
[----:B------:R-:W4:Y:S02]  /*7c80*/  LDC R5, c[0x0][0x634] ;  /* 0x00018d00ff057b82 */ /* 0x000f240000000800 */
[----:B----4-:R-:W-:-:S05]  /*7c90*/  IADD3 R21, P0, R2, R5, RZ ;  /* 0x0000000502157210 */ /* 0x010fca0007f1e0ff */
[----:B---3--:R-:W-:-:S04]  /*7ca0*/  IMAD.X R25, RZ, RZ, R3, P0 ;  /* 0x000000ffff197224 */ /* 0x008fc800000e0603 */
[----:B0-----:R-:W-:-:S04]  /*7cb0*/  IMAD.WIDE.U32 R4, R25, R22, RZ ;  /* 0x0000001619047225 */ /* 0x001fc800078e00ff */
[----:B------:R-:W-:-:S04]  /*7cc0*/  IMAD.WIDE.U32 R18, P0, R21, R23, R4 ;  /* 0x0000001715127225 */ /* 0x000fc80007800004 */
[----:B------:R-:W-:-:S04]  /*7cd0*/  IMAD.WIDE.U32 R4, R21, R22, RZ ;  /* 0x0000001615047225 */ /* 0x000fc800078e00ff */
[----:B------:R-:W-:Y:S01]  /*7ce0*/  IMAD.X R21, RZ, RZ, RZ, P0 ;  /* 0x000000ffff157224 */ /* 0x000fe200000e06ff */
[----:B------:R-:W-:Y:S01]  /*7cf0*/  IADD3 RZ, P0, R5, R18, RZ ;  /* 0x0000001205ff7210 */ /* 0x000fe20007f1e0ff */
[----:B------:R-:W-:-:S04]  /*7d00*/  IMAD.MOV.U32 R20, RZ, RZ, R19 ;  /* 0x000000ffff147224 */ /* 0x000fc800078e0013 */
[----:B------:R-:W-:-:S08]  /*7d10*/  IMAD.WIDE.U32.X R20, R25, R23, R20, P0 ;  /* 0x0000001719147225 */ /* 0x000fd000000e0414 */
.L_x_171:
[-CC-:B-1-3--:R-:W-:Y:S01]  /*7d20*/  SHF.R.U64 R24, R20, R6.reuse, R21.reuse ;  /* 0x0000000614187219 */ /* 0x18afe20000001215 */
[----:B------:R-:W1:Y:S01]  /*7d30*/  LDC.64 R34, c[0x0][0x640] ;  /* 0x00019000ff227b82 */ /* 0x000e620000000a00 */
[----:B0-----:R-:W-:Y:S01]  /*7d40*/  SHF.R.U32.HI R4, RZ, R6, R21 ;  /* 0x00000006ff047219 */ /* 0x001fe20000011615 */
[----:B--2---:R-:W-:Y:S01]  /*7d50*/  IMAD.MOV R29, RZ, RZ, -R29 ;  /* 0x000000ffff1d7224 */ /* 0x004fe200078e0a1d */
[----:B------:R-:W-:Y:S01]  /*7d60*/  IADD3 R19, P0, RZ, -R24, RZ ;  /* 0x80000018ff137210 */ /* 0x000fe20007f1e0ff */
[----:B------:R-:W-:Y:S01]  /*7d70*/  ULDC UR6, c[0x0][0x154] ;  /* 0x0000550000067ab9 */ /* 0x000fe20000000800 */
[----:B------:R-:W-:Y:S02]  /*7d80*/  IMAD.MOV.U32 R21, RZ, RZ, 0x1 ;  /* 0x00000001ff157424 */ /* 0x000fe400078e00ff */
[----:B------:R-:W-:Y:S01]  /*7d90*/  IMAD R29, R31, R29, R28 ;  /* 0x0000001d1f1d7224 */ /* 0x000fe200078e021c */
[----:B------:R-:W0:Y:S01]  /*7da0*/  LDC R18, c[0x0][0x618] ;  /* 0x00018600ff127b82 */ /* 0x000e220000000800 */
[----:B------:R-:W-:-:S04]  /*7db0*/  IMAD.X R5, RZ, RZ, ~R4, P0 ;  /* 0x000000ffff057224 */ /* 0x000fc800000e0e04 */
[-C--:B------:R-:W-:Y:S02]  /*7dc0*/  IMAD R6, R5, R26.reuse, RZ ;  /* 0x0000001a05067224 */ /* 0x080fe400078e02ff */
[C---:B------:R-:W-:Y:S01]  /*7dd0*/  IMAD.WIDE.U32 R4, R19.reuse, R26, R2 ;  /* 0x0000001a13047225 */ /* 0x040fe200078e0002 */
[----:B------:R-:W2:Y:S03]  /*7de0*/  LDC R20, c[0x0][0x608] ;  /* 0x00018200ff147b82 */ /* 0x000ea60000000800 */
[----:B------:R-:W-:Y:S01]  /*7df0*/  IMAD R19, R19, R27, R6 ;  /* 0x0000001b13137224 */ /* 0x000fe200078e0206 */
[----:B------:R-:W-:-:S03]  /*7e00*/  I2FP.F32.U32 R6, R30 ;  /* 0x0000001e00067245 */ /* 0x000fc60000201000 */
[----:B------:R-:W-:Y:S01]  /*7e10*/  IMAD.IADD R5, R5, 0x1, R19 ;  /* 0x0000000105057824 */ /* 0x000fe200078e0213 */
[----:B------:R-:W3:Y:S01]  /*7e20*/  LDC R32, c[0x0][0x658] ;  /* 0x00019600ff207b82 */ /* 0x000ee20000000800 */
[----:B-1----:R-:W-:Y:S01]  /*7e30*/  ISETP.NE.U32.AND P0, PT, R34, RZ, PT ;  /* 0x000000ff2200720c */ /* 0x002fe20003f05070 */
[----:B------:R-:W-:-:S03]  /*7e40*/  IMAD.MOV.U32 R19, RZ, RZ, -0x1 ;  /* 0xffffffffff137424 */ /* 0x000fc600078e00ff */
[----:B------:R-:W-:-:S03]  /*7e50*/  ISETP.NE.AND.EX P0, PT, R35, RZ, PT, P0 ;  /* 0x000000ff2300720c */ /* 0x000fc60003f05300 */
[----:B------:R-:W1:Y:S01]  /*7e60*/  LDC R27, c[0x0][0x148] ;  /* 0x00005200ff1b7b82 */ /* 0x000e620000000800 */
[-CC-:B0-----:R-:W-:Y:S02]  /*7e70*/  SHF.R.U64 R22, R4, R18.reuse, R5.reuse ;  /* 0x0000001204167219 */ /* 0x181fe40000001205 */
[----:B------:R-:W-:Y:S01]  /*7e80*/  SHF.R.U32.HI R5, RZ, R18, R5 ;  /* 0x00000012ff057219 */ /* 0x000fe20000011605 */
[----:B------:R-:W-:-:S04]  /*7e90*/  FMUL R18, R6, UR6 ;  /* 0x0000000606127c20 */ /* 0x000fc80008400000 */
[----:B------:R-:W0:Y:S01]  /*7ea0*/  LDC R28, c[0x0][0x600] ;  /* 0x00018000ff1c7b82 */ /* 0x000e220000000800 */
[----:B------:R4:W0:Y:S01]  /*7eb0*/  F2I.U32.TRUNC.NTZ R25, R18 ;  /* 0x0000001200197305 */ /* 0x000822000020f000 */
[-CC-:B--2---:R-:W-:Y:S02]  /*7ec0*/  SHF.R.U64 R6, R22, R20.reuse, R5.reuse ;  /* 0x0000001416067219 */ /* 0x184fe40000001205 */
[----:B------:R-:W-:-:S04]  /*7ed0*/  SHF.R.U32.HI R5, RZ, R20, R5 ;  /* 0x00000014ff057219 */ /* 0x000fc80000011605 */
[----:B------:R-:W2:Y:S01]  /*7ee0*/  LDC R33, c[0x0][0x648] ;  /* 0x00019200ff217b82 */ /* 0x000ea20000000800 */
[-CC-:B---3--:R-:W-:Y:S02]  /*7ef0*/  SHF.R.U64 R26, R6, R32.reuse, R5.reuse ;  /* 0x00000020061a7219 */ /* 0x188fe40000001205 */
[-C--:B------:R-:W-:Y:S02]  /*7f00*/  SHF.L.U32 R19, R19, R32.reuse, RZ ;  /* 0x0000002013137219 */ /* 0x080fe400000006ff */
[-C--:B------:R-:W-:Y:S01]  /*7f10*/  SHF.R.U32.HI R5, RZ, R32.reuse, R5 ;  /* 0x00000020ff057219 */ /* 0x080fe20000011605 */
[----:B------:R-:W-:Y:S01]  /*7f20*/  IMAD.MOV.U32 R4, RZ, RZ, R26 ;  /* 0x000000ffff047224 */ /* 0x000fe200078e001a */
[----:B------:R-:W-:Y:S01]  /*7f30*/  SHF.L.U32 R32, R21, R32, RZ ;  /* 0x0000002015207219 */ /* 0x000fe200000006ff */
[----:B------:R-:W3:Y:S01]  /*7f40*/  LDC R36, c[0x0][0x638] ;  /* 0x00018e00ff247b82 */ /* 0x000ee20000000800 */
[----:B------:R-:W-:-:S07]  /*7f50*/  LOP3.LUT R31, RZ, R19, RZ, 0x33, !PT ;  /* 0x00000013ff1f7212 */ /* 0x000fce00078e33ff */
[----:B------:R-:W0:Y:S01]  /*7f60*/  LDC R37, c[0x0][0x610] ;  /* 0x00018400ff257b82 */ /* 0x000e220000000800 */
[----:B----4-:R-:W-:Y:S05]  /*7f70*/  @!P0 BRA `(.L_x_172) ;  /* 0x0000000000288947 */ /* 0x010fea0003800000 */
[----:B------:R-:W4:Y:S02]  /*7f80*/  LDC R21, c[0x0][0x64c] ;  /* 0x00019300ff157b82 */ /* 0x000f240000000800 */
[----:B----4-:R-:W-:-:S05]  /*7f90*/  IADD3 R21, P0, R26, R21, RZ ;  /* 0x000000151a157210 */ /* 0x010fca0007f1e0ff */
        /* <DEDUP_REMOVED lines=8> */
.L_x_172:
[----:B--2---:R-:W-:Y:S01]  /*8020*/  SHF.R.U64 R4, R4, R33, R5 ;  /* 0x0000002104047219 */ /* 0x004fe20000001205 */
[----:B0-----:R-:W-:Y:S01]  /*8030*/  VIADD R21, R28, 0xffffffff ;  /* 0xffffffff1c157836 */ /* 0x001fe20000000000 */
[----:B------:R-:W-:Y:S01]  /*8040*/  LOP3.LUT R19, R6, R31, RZ, 0xc0, !PT ;  /* 0x0000001f06137212 */ /* 0x000fe200078ec0ff */
[----:B------:R-:W-:Y:S02]  /*8050*/  IMAD.MOV R25, RZ, RZ, -R25 ;  /* 0x000000ffff197224 */ /* 0x000fe400078e0a19 */
[----:B------:R-:W-:Y:S02]  /*8060*/  IMAD.MOV R5, RZ, RZ, -R4 ;  /* 0x000000ffff057224 */ /* 0x000fe400078e0a04 */
[----:B------:R-:W-:Y:S01]  /*8070*/  IMAD R6, R32, R4, R19 ;  /* 0x0000000420067224 */ /* 0x000fe200078e0213 */
[----:B------:R-:W-:Y:S01]  /*8080*/  LOP3.LUT R19, R22, R21, RZ, 0xc0, !PT ;  /* 0x0000001516137212 */ /* 0x000fe200078ec0ff */
[----:B-1----:R-:W-:Y:S02]  /*8090*/  @P2 IMAD R29, R27, R25, R30 ;  /* 0x000000191b1d2224 */ /* 0x002fe400078e021e */
[----:B---3--:R-:W-:-:S02]  /*80a0*/  IMAD R4, R5, R36, R26 ;  /* 0x0000002405047224 */ /* 0x008fc400078e021a */
[----:B------:R-:W-:Y:S02]  /*80b0*/  IMAD R6, R6, R37, R29 ;  /* 0x0000002506067224 */ /* 0x000fe400078e021d */
[----:B------:R-:W-:Y:S02]  /*80c0*/  IMAD R19, R4, R28, R19 ;  /* 0x0000001c04137224 */ /* 0x000fe400078e0213 */
[----:B------:R-:W-:Y:S02]  /*80d0*/  IMAD.MOV.U32 R18, RZ, RZ, 0x1 ;  /* 0x00000001ff127424 */ /* 0x000fe400078e00ff */
[----:B------:R-:W-:Y:S01]  /*80e0*/  IMAD.MOV.U32 R4, RZ, RZ, R24 ;  /* 0x000000ffff047224 */ /* 0x000fe200078e0018 */
[----:B------:R-:W-:Y:S02]  /*80f0*/  SEL R5, R19, R6, !P2 ;  /* 0x0000000613057207 */ /* 0x000fe40005000000 */
[----:B------:R-:W-:-:S07]  /*8100*/  SEL R6, R6, R19, !P2 ;  /* 0x0000001306067207 */ /* 0x000fce0005000000 */
.L_x_170:
[----:B------:R-:W-:Y:S02]  /*8110*/  LOP3.LUT P0, RZ, R18, 0xff, RZ, 0xc0, !PT ;  /* 0x000000ff12ff7812 */ /* 0x000fe4000780c0ff */
[----:B------:R-:W-:-:S11]  /*8120*/  LOP3.LUT R150, R150, 0x1, RZ, 0x3c, !PT ;  /* 0x0000000196967812 */ /* 0x000fd600078e3cff */
[----:B------:R-:W-:Y:S05]  /*8130*/  @P0 BRA `(.L_x_173) ;  /* 0xffffff9400400947 */ /* 0x000fea000383ffff */
[----:B------:R-:W-:Y:S05]  /*8140*/  EXIT ;  /* 0x000000000000794d */ /* 0x000fea0003800000 */
.L_x_17:
[----:B------:R-:W-:-:S08]  /*8150*/  ISETP.NE.AND P0, PT, R18, RZ, PT ;  /* 0x000000ff1200720c */ /* 0x000fd00003f05270 */
[----:B--23-5:R-:W0:-:S00]  /*8160*/  USETMAXREG.DEALLOC.CTAPOOL 0x28 ;  /* 0x00000028000079c8 */ /* 0x02ce0000080e0500 */
[----:B------:R-:W-:Y:S05]  /*8170*/  @P0 EXIT ;  /* 0x000000000000094d */ /* 0x000fea0003800000 */
[----:B0-----:R-:W-:Y:S01]  /*8180*/  LOP3.LUT P0, RZ, R20, 0xff, RZ, 0xc0, !PT ;  /* 0x000000ff14ff7812 */ /* 0x001fe2000780c0ff */
[----:B------:R-:W-:Y:S02]  /*8190*/  IMAD.MOV.U32 R12, RZ, RZ, 0x1 ;  /* 0x00000001ff0c7424 */ /* 0x000fe400078e00ff */
[----:B------:R-:W-:-:S10]  /*81a0*/  IMAD.MOV.U32 R15, RZ, RZ, RZ ;  /* 0x000000ffff0f7224 */ /* 0x000fd400078e00ff */
[----:B------:R-:W-:Y:S05]  /*81b0*/  @!P0 BRA `(.L_x_174) ;  /* 0x0000000c00608947 */ /* 0x000fea0003800000 */
[----:B------:R-:W0:Y:S01]  /*81c0*/  S2UR UR9, SR_CgaCtaId ;  /* 0x00000000000979c3 */ /* 0x000e220000008800 */
[----:B------:R-:W-:Y:S01]  /*81d0*/  ULDC UR5, c[0x0][0x658] ;  /* 0x0001960000057ab9 */ /* 0x000fe20000000800 */
[----:B------:R-:W-:Y:S01]  /*81e0*/  UMOV UR10, 0xffffffff ;  /* 0xffffffff000a7882 */ /* 0x000fe20000000000 */
[----:B------:R-:W-:Y:S01]  /*81f0*/  UMOV UR11, 0x1 ;  /* 0x00000001000b7882 */ /* 0x000fe20000000000 */
[----:B------:R-:W-:Y:S01]  /*8200*/  USHF.L.U32 UR10, UR10, UR5, URZ ;  /* 0x000000050a0a7299 */ /* 0x000fe2000800063f */
[----:B------:R-:W-:Y:S01]  /*8210*/  LOP3.LUT P0, RZ, R11, 0x1f, RZ, 0xc0, !PT ;  /* 0x0000001f0bff7812 */ /* 0x000fe2000780c0ff */
[----:B------:R-:W-:Y:S01]  /*8220*/  BSSY B0, `(.L_x_174) ;  /* 0x00000d1000007945 */ /* 0x000fe20003800000 */
[C---:B------:R-:W-:Y:S01]  /*8230*/  ISETP.NE.AND P3, PT, R10.reuse, RZ, PT ;  /* 0x000000ff0a00720c */ /* 0x040fe20003f65270 */
[----:B------:R-:W-:Y:S01]  /*8240*/  ULOP3.LUT UR14, URZ, UR10, URZ, 0x33, !UPT ;  /* 0x0000000a3f0e7292 */ /* 0x000fe2000f8e333f */
[----:B------:R-:W-:Y:S01]  /*8250*/  ISETP.NE.OR P0, PT, R10, RZ, !P0 ;  /* 0x000000ff0a00720c */ /* 0x000fe20004705670 */
[----:B------:R-:W-:Y:S01]  /*8260*/  IMAD.MOV.U32 R14, RZ, RZ, 0x1 ;  /* 0x00000001ff0e7424 */ /* 0x000fe200078e00ff */
[----:B------:R-:W-:Y:S01]  /*8270*/  LOP3.LUT R13, R7, 0x2, RZ, 0xfc, !PT ;  /* 0x00000002070d7812 */ /* 0x000fe200078efcff */
[----:B------:R-:W-:Y:S01]  /*8280*/  IMAD.MOV.U32 R12, RZ, RZ, 0x1 ;  /* 0x00000001ff0c7424 */ /* 0x000fe200078e00ff */
[----:B------:R-:W-:Y:S01]  /*8290*/  ULDC UR4, c[0x0][0x600] ;  /* 0x0001800000047ab9 */ /* 0x000fe20000000800 */
[----:B------:R-:W-:Y:S01]  /*82a0*/  IMAD.MOV.U32 R15, RZ, RZ, RZ ;  /* 0x000000ffff0f7224 */ /* 0x000fe200078e00ff */
[----:B------:R-:W-:Y:S01]  /*82b0*/  UMOV UR15, 0x5 ;  /* 0x00000005000f7882 */ /* 0x000fe20000000000 */
[----:B------:R-:W-:-:S02]  /*82c0*/  UIADD3 UR25, UR13, 0x1, URZ ;  /* 0x000000010d197890 */ /* 0x000fc4000fffe03f */
[----:B------:R-:W-:Y:S02]  /*82d0*/  UIADD3 UR4, UR4, -0x1, URZ ;  /* 0xffffffff04047890 */ /* 0x000fe4000fffe03f */
[----:B------:R-:W-:Y:S01]  /*82e0*/  USHF.L.U32 UR5, UR11, UR5, URZ ;  /* 0x000000050b057299 */ /* 0x000fe2000800063f */
[----:B------:R-:W-:Y:S01]  /*82f0*/  ULDC.64 UR26, c[0x0][0x198] ;  /* 0x00006600001a7ab9 */ /* 0x000fe20000000a00 */
[----:B0-----:R-:W-:Y:S02]  /*8300*/  ULOP3.LUT UR8, UR9, 0x1, URZ, 0xc0, !UPT ;  /* 0x0000000109087892 */ /* 0x001fe4000f8ec03f */
[----:B------:R-:W-:Y:S02]  /*8310*/  USHF.R.U32.HI UR28, URZ, 0x1, UR9 ;  /* 0x000000013f1c7899 */ /* 0x000fe40008011609 */
[----:B------:R-:W-:Y:S02]  /*8320*/  USHF.L.U32 UR6, UR9, 0x6, URZ ;  /* 0x0000000609067899 */ /* 0x000fe4000800063f */
[----:B------:R-:W-:-:S02]  /*8330*/  USHF.L.U32 UR7, UR9, 0xc, URZ ;  /* 0x0000000c09077899 */ /* 0x000fc4000800063f */
[----:B------:R-:W-:Y:S02]  /*8340*/  ULOP3.LUT UR9, UR9, 0xfffffffe, URZ, 0xc0, !UPT ;  /* 0xfffffffe09097892 */ /* 0x000fe4000f8ec03f */
[----:B------:R-:W-:Y:S02]  /*8350*/  UISETP.GT.U32.AND UP0, UPT, UR8, 0xffff, UPT ;  /* 0x0000ffff0800788c */ /* 0x000fe4000bf04070 */
[----:B------:R-:W-:Y:S02]  /*8360*/  USHF.L.U32 UR10, UR11, UR9, URZ ;  /* 0x000000090b0a7299 */ /* 0x000fe4000800063f */
[----:B------:R-:W-:Y:S02]  /*8370*/  ULOP3.LUT UR9, UR9, 0x1, URZ, 0xfc, !UPT ;  /* 0x0000000109097892 */ /* 0x000fe4000f8efc3f */
[----:B------:R-:W-:Y:S02]  /*8380*/  USEL UR8, UR8, 0xffff, !UP0 ;  /* 0x0000ffff08087887 */ /* 0x000fe4000c000000 */
[----:B------:R-:W-:-:S02]  /*8390*/  USHF.L.U32 UR9, UR11, UR9, URZ ;  /* 0x000000090b097299 */ /* 0x000fc4000800063f */
[----:B------:R-:W-:Y:S02]  /*83a0*/  ULOP3.LUT UR8, UR8, 0xffff, URZ, 0xc0, !UPT ;  /* 0x0000ffff08087892 */ /* 0x000fe4000f8ec03f */
[----:B------:R-:W-:Y:S02]  /*83b0*/  ULOP3.LUT UR6, UR6, 0x40, URZ, 0xc0, !UPT ;  /* 0x0000004006067892 */ /* 0x000fe4000f8ec03f */
[----:B------:R-:W-:Y:S02]  /*83c0*/  ULOP3.LUT UR7, UR7, 0x1000, URZ, 0xc0, !UPT ;  /* 0x0000100007077892 */ /* 0x000fe4000f8ec03f */
[----:B------:R-:W-:Y:S02]  /*83d0*/  ULOP3.LUT UR20, UR10, UR9, URZ, 0xfc, !UPT ;  /* 0x000000090a147292 */ /* 0x000fe4000f8efc3f */
[----:B------:R-:W-:-:S12]  /*83e0*/  USHF.L.U32 UR15, UR15, UR8, URZ ;  /* 0x000000080f0f7299 */ /* 0x000fd8000800063f */
.L_x_186:
[----:B------:R-:W-:-:S03]  /*83f0*/  UMOV UR8, 0xffffffff ;  /* 0xffffffff00087882 */ /* 0x000fc60000000000 */
[----:B------:R-:W-:Y:S05]  /*8400*/  BRA.DIV UR8, `(.L_x_175) ;  /* 0x0000001208107947 */ /* 0x000fea000b800000 */
[----:B------:R-:W-:-:S13]  /*8410*/  ELECT P1, URZ, PT ;  /* 0x00000000003f782f */ /* 0x000fda0003820000 */
.L_x_200:
[----:B------:R-:W0:Y:S01]  /*8420*/  LDC R10, c[0x0][0x28c] ;  /* 0x0000a300ff0a7b82 */ /* 0x000e220000000800 */
[----:B------:R-:W-:Y:S01]  /*8430*/  BSSY B1, `(.L_x_176) ;  /* 0x000003c000017945 */ /* 0x000fe20003800000 */
[----:B0-----:R-:W-:-:S13]  /*8440*/  ISETP.LT.OR P1, PT, R10, 0x1, !P1 ;  /* 0x000000010a00780c */ /* 0x001fda0004f21670 */
[----:B------:R-:W-:Y:S05]  /*8450*/  @P1 BRA `(.L_x_177) ;  /* 0x0000000000e41947 */ /* 0x000fea0003800000 */
[----:B------:R-:W-:Y:S01]  /*8460*/  LEA R10, R6, UR28, 0x1 ;  /* 0x0000001c060a7c11 */ /* 0x000fe2000f8e08ff */
[----:B------:R-:W-:Y:S01]  /*8470*/  IMAD.MOV.U32 R18, RZ, RZ, RZ ;  /* 0x000000ffff127224 */ /* 0x000fe200078e00ff */
[----:B------:R-:W-:Y:S01]  /*8480*/  LEA R16, R5, UR6, 0x7 ;  /* 0x0000000605107c11 */ /* 0x000fe2000f8e38ff */
[----:B------:R-:W-:Y:S02]  /*8490*/  IMAD.U32 R20, RZ, RZ, UR25 ;  /* 0x00000019ff147e24 */ /* 0x000fe4000f8e00ff */
[----:B------:R-:W-:Y:S02]  /*84a0*/  IMAD.MOV.U32 R5, RZ, RZ, R12 ;  /* 0x000000ffff057224 */ /* 0x000fe400078e000c */
[----:B------:R-:W-:Y:S02]  /*84b0*/  IMAD.MOV.U32 R6, RZ, RZ, R15 ;  /* 0x000000ffff067224 */ /* 0x000fe400078e000f */
[----:B------:R-:W-:-:S07]  /*84c0*/  IMAD.SHL.U32 R17, R10, 0x20, RZ ;  /* 0x000000200a117824 */ /* 0x000fce00078e00ff */
.L_x_181:
[----:B------:R-:W0:Y:S01]  /*84d0*/  S2R R11, SR_CgaCtaId ;  /* 0x00000000000b7919 */ /* 0x000e220000008800 */
[----:B------:R-:W-:-:S04]  /*84e0*/  MOV R10, 0x400 ;  /* 0x00000400000a7802 */ /* 0x000fc80000000f00 */
[----:B0-----:R-:W-:Y:S02]  /*84f0*/  LEA R21, R11, R10, 0x18 ;  /* 0x0000000a0b157211 */ /* 0x001fe400078ec0ff */
[----:B------:R-:W-:Y:S01]  /*8500*/  SHF.L.U32 R10, R5, 0x1f, RZ ;  /* 0x0000001f050a7819 */ /* 0x000fe200000006ff */
[----:B------:R-:W0:Y:S02]  /*8510*/  @!P3 LDC R11, c[0x0][0x500] ;  /* 0x00014000ff0bbb82 */ /* 0x000e240000000800 */
[----:B------:R-:W-:-:S04]  /*8520*/  IMAD R19, R6, 0x8, R21 ;  /* 0x0000000806137824 */ /* 0x000fc800078e0215 */
[----:B------:R-:W1:Y:S02]  /*8530*/  SYNCS.PHASECHK.TRANS64.TRYWAIT P1, [R19+URZ+0x28], R10 ;  /* 0x0000280a130075a7 */ /* 0x000e64000802017f */
[----:B-1----:R-:W-:Y:S05]  /*8540*/  @!P1 BRA `(.L_x_178) ;  /* 0x0000000c00e09947 */ /* 0x002fea0003800000 */
.L_x_201:
[----:B-1----:R-:W-:Y:S01]  /*8550*/  PRMT R10, R13, 0x9910, RZ ;  /* 0x000099100d0a7816 */ /* 0x002fe200000000ff */
[----:B0-----:R0:W-:Y:S03]  /*8560*/  @!P3 SYNCS.ARRIVE.TRANS64 RZ, [R19+URZ], R11 ;  /* 0x0000000b13ffb9a7 */ /* 0x0011e6000800003f */
[----:B------:R-:W-:-:S13]  /*8570*/  ISETP.NE.AND P1, PT, R10, 0x2, PT ;  /* 0x000000020a00780c */ /* 0x000fda0003f25270 */
[----:B0-----:R-:W-:Y:S05]  /*8580*/  @P1 BRA `(.L_x_179) ;  /* 0x0000000000041947 */ /* 0x001fea0003800000 */
[----:B------:R-:W-:Y:S01]  /*8590*/  BPT.TRAP 0x1 ;  /* 0x000000040000795c */ /* 0x000fe20000300000 */
.L_x_179:
[----:B------:R-:W-:Y:S05]  /*85a0*/  @P0 BRA `(.L_x_180) ;  /* 0x0000000000040947 */ /* 0x000fea0003800000 */
[----:B------:R-:W-:Y:S01]  /*85b0*/  BPT.TRAP 0x1 ;  /* 0x000000040000795c */ /* 0x000fe20000300000 */
.L_x_180:
[----:B------:R-:W-:Y:S01]  /*85c0*/  LEA R10, R6, UR28, 0x1 ;  /* 0x0000001c060a7c11 */ /* 0x000fe2000f8e08ff */
[----:B------:R-:W-:Y:S01]  /*85d0*/  VIADD R20, R20, 0xffffffff ;  /* 0xffffffff14147836 */ /* 0x000fe20000000000 */
[----:B------:R-:W-:Y:S01]  /*85e0*/  R2UR UR11, R6 ;  /* 0x00000000060b72ca */ /* 0x000fe200000e0000 */
[----:B------:R-:W-:Y:S01]  /*85f0*/  UIADD3 UR16, UP0, UR26, 0xf0, URZ ;  /* 0x000000f01a107890 */ /* 0x000fe2000ff1e03f */
[----:B------:R-:W-:Y:S01]  /*8600*/  R2UR UR22, R21 ;  /* 0x00000000151672ca */ /* 0x000fe200000e0000 */
[----:B------:R-:W-:Y:S01]  /*8610*/  IMAD.U32 R10, R10, 0x800, R21 ;  /* 0x000008000a0a7824 */ /* 0x000fe200078e0015 */
[----:B------:R-:W-:Y:S01]  /*8620*/  R2UR UR23, R17 ;  /* 0x00000000111772ca */ /* 0x000fe200000e0000 */
[----:B------:R-:W-:Y:S01]  /*8630*/  UIADD3 UR30, UP1, UR26, 0x1f0, URZ ;  /* 0x000001f01a1e7890 */ /* 0x000fe2000ff3e03f */
[----:B------:R-:W-:Y:S01]  /*8640*/  R2UR UR9, R19 ;  /* 0x00000000130972ca */ /* 0x000fe200000e0000 */
[----:B------:R-:W-:Y:S01]  /*8650*/  UIADD3.X UR17, URZ, UR27, URZ, UP0, !UPT ;  /* 0x0000001b3f117290 */ /* 0x000fe200087fe43f */
[----:B------:R-:W-:Y:S01]  /*8660*/  R2UR UR8, R10 ;  /* 0x000000000a0872ca */ /* 0x000fe200000e0000 */
[----:B------:R-:W-:Y:S01]  /*8670*/  UPRMT UR21, URZ, 0x5410, UR15 ;  /* 0x000054103f157896 */ /* 0x000fe2000800000f */
[----:B------:R-:W-:Y:S01]  /*8680*/  R2UR UR10, R18 ;  /* 0x00000000120a72ca */ /* 0x000fe200000e0000 */
[----:B------:R-:W-:Y:S01]  /*8690*/  VIADD R6, R6, 0x1 ;  /* 0x0000000106067836 */ /* 0x000fe20000000000 */
[----:B------:R-:W-:Y:S01]  /*86a0*/  R2UR UR12, R4 ;  /* 0x00000000040c72ca */ /* 0x000fe200000e0000 */
[----:B------:R-:W-:Y:S01]  /*86b0*/  ULEA UR11, UR11, UR7, 0xd ;  /* 0x000000070b0b7291 */ /* 0x000fe2000f8e683f */
[----:B------:R-:W-:Y:S01]  /*86c0*/  R2UR UR24, R16 ;  /* 0x00000000101872ca */ /* 0x000fe200000e0000 */
[----:B------:R-:W-:Y:S01]  /*86d0*/  UPRMT UR29, URZ, 0x5410, UR20 ;  /* 0x000054103f1d7896 */ /* 0x000fe20008000014 */
[----:B------:R-:W-:Y:S01]  /*86e0*/  ISETP.GT.AND P4, PT, R20, 0x1, PT ;  /* 0x000000011400780c */ /* 0x000fe20003f84270 */
[----:B------:R-:W-:Y:S01]  /*86f0*/  UIADD3 UR22, UR22, 0x5180, UR11 ;  /* 0x0000518016167890 */ /* 0x000fe2000fffe00b */
[----:B------:R-:W-:Y:S01]  /*8700*/  ISETP.NE.AND P1, PT, R6, 0x5, PT ;  /* 0x000000050600780c */ /* 0x000fe20003f25270 */
[----:B------:R-:W-:Y:S01]  /*8710*/  UIADD3.X UR31, URZ, UR27, URZ, UP1, !UPT ;  /* 0x0000001b3f1f7290 */ /* 0x000fe20008ffe43f */
[----:B------:R-:W-:Y:S01]  /*8720*/  VIADD R18, R18, 0x40 ;  /* 0x0000004012127836 */ /* 0x000fe20000000000 */
[----:B------:R-:W-:Y:S01]  /*8730*/  UIADD3 UR8, UR8, 0x180, URZ ;  /* 0x0000018008087890 */ /* 0x000fe2000fffe03f */
[----:B------:R-:W-:Y:S01]  /*8740*/  SEL R10, RZ, 0x1, P1 ;  /* 0x00000001ff0a7807 */ /* 0x000fe20000800000 */
[----:B------:R-:W-:Y:S01]  /*8750*/  UMOV UR18, 0x0 ;  /* 0x0000000000127882 */ /* 0x000fe20000000000 */
[----:B------:R-:W-:Y:S01]  /*8760*/  UMOV UR19, 0x10000000 ;  /* 0x1000000000137882 */ /* 0x000fe20000000000 */
[----:B------:R-:W-:Y:S01]  /*8770*/  UMOV UR11, UR23 ;  /* 0x00000017000b7c82 */ /* 0x000fe20008000000 */
[----:B------:R-:W-:-:S02]  /*8780*/  LOP3.LUT R5, R5, R10, RZ, 0x3c, !PT ;  /* 0x0000000a05057212 */ /* 0x000fc400078e3cff */
[----:B------:R-:W-:Y:S02]  /*8790*/  SEL R6, R6, RZ, P1 ;  /* 0x000000ff06067207 */ /* 0x000fe40000800000 */
[----:B------:R0:W-:Y:S02]  /*87a0*/  UTMALDG.3D.MULTICAST [UR8], [UR16], UR21, desc[UR18] ;  /* 0x00001208100073b4 */ /* 0x0001e40008011815 */
[----:B0-----:R-:W-:Y:S01]  /*87b0*/  UMOV UR8, UR22 ;  /* 0x0000001600087c82 */ /* 0x001fe20008000000 */
[----:B------:R-:W-:Y:S02]  /*87c0*/  UMOV UR11, UR24 ;  /* 0x00000018000b7c82 */ /* 0x000fe40008000000 */
[----:B------:R0:W-:Y:S02]  /*87d0*/  UTMALDG.3D.MULTICAST [UR8], [UR30], UR29, desc[UR18] ;  /* 0x000012081e0073b4 */ /* 0x0001e4000801181d */
[----:B0-----:R-:W-:Y:S05]  /*87e0*/  @P4 BRA `(.L_x_181) ;  /* 0xfffffffc00384947 */ /* 0x001fea000383ffff */
.L_x_177:
[----:B------:R-:W-:Y:S05]  /*87f0*/  BSYNC B1 ;  /* 0x0000000000017941 */ /* 0x000fea0003800000 */
.L_x_176:
[----:B------:R-:W-:Y:S01]  /*8800*/  LOP3.LUT P5, RZ, R14, 0xff, RZ, 0xc0, !PT ;  /* 0x000000ff0eff7812 */ /* 0x000fe200078ac0ff */
[----:B------:R-:W-:Y:S01]  /*8810*/  VIADD R6, R15, UR13 ;  /* 0x0000000d0f067c36 */ /* 0x000fe20008000000 */
[----:B------:R-:W-:Y:S01]  /*8820*/  ULDC.64 UR8, c[0x0][0x650] ;  /* 0x0001940000087ab9 */ /* 0x000fe20000000a00 */
[----:B------:R-:W-:Y:S01]  /*8830*/  IMAD.U32 R11, RZ, RZ, UR13 ;  /* 0x0000000dff0b7e24 */ /* 0x000fe2000f8e00ff */
[----:B------:R-:W-:Y:S01]  /*8840*/  UISETP.GE.U32.AND UP0, UPT, UR13, 0x5, UPT ;  /* 0x000000050d00788c */ /* 0x000fe2000bf06070 */
[----:B------:R-:W-:Y:S01]  /*8850*/  BSSY B1, `(.L_x_182) ;  /* 0x000006b000017945 */ /* 0x000fe20003800000 */
[----:B------:R-:W-:Y:S02]  /*8860*/  ISETP.GT.U32.AND P1, PT, R6, 0x4, PT ;  /* 0x000000040600780c */ /* 0x000fe40003f24070 */
[----:B------:R-:W-:Y:S02]  /*8870*/  PRMT R14, RZ, 0x7610, R14 ;  /* 0x00007610ff0e7816 */ /* 0x000fe4000000000e */
[----:B------:R-:W-:-:S02]  /*8880*/  ISETP.LT.U32.AND P1, PT, R11, 0x5, P1 ;  /* 0x000000050b00780c */ /* 0x000fc40000f21070 */
[----:B------:R-:W-:Y:S01]  /*8890*/  PLOP3.LUT P4, PT, PT, PT, UP0, 0x80, 0x0 ;  /* 0x000000000000781c */ /* 0x000fe20003f8f008 */
[----:B------:R-:W0:Y:S01]  /*88a0*/  @P5 S2R R5, SR_CgaCtaId ;  /* 0x0000000000055919 */ /* 0x000e220000008800 */
[----:B------:R-:W-:-:S04]  /*88b0*/  @P5 MOV R4, 0x400 ;  /* 0x0000040000045802 */ /* 0x000fc80000000f00 */
[----:B0-----:R-:W-:Y:S01]  /*88c0*/  @P5 LEA R10, R5, R4, 0x18 ;  /* 0x00000004050a5211 */ /* 0x001fe200078ec0ff */
[----:B------:R-:W-:-:S03]  /*88d0*/  IMAD.WIDE.U32 R4, R6, -0x33333333, RZ ;  /* 0xcccccccd06047825 */ /* 0x000fc600078e00ff */
[----:B------:R0:W-:Y:S01]  /*88e0*/  @P5 SYNCS.ARRIVE.TRANS64.A1T0 RZ, [R10+URZ+0x88], RZ ;  /* 0x000088ff0aff59a7 */ /* 0x0001e2000810003f */
[----:B------:R-:W-:Y:S01]  /*88f0*/  IADD3 R2, P5, R2, R8, RZ ;  /* 0x0000000802027210 */ /* 0x000fe20007fbe0ff */
[----:B------:R-:W-:Y:S01]  /*8900*/  IMAD.MOV.U32 R4, RZ, RZ, -0x1 ;  /* 0xffffffffff047424 */ /* 0x000fe200078e00ff */
[----:B------:R-:W-:Y:S02]  /*8910*/  SHF.R.U32.HI R11, RZ, 0x2, R5 ;  /* 0x00000002ff0b7819 */ /* 0x000fe40000011605 */
[----:B------:R-:W-:Y:S01]  /*8920*/  SEL R5, RZ, 0x1, !P1 ;  /* 0x00000001ff057807 */ /* 0x000fe20004800000 */
[----:B------:R-:W-:Y:S01]  /*8930*/  IMAD.X R3, R3, 0x1, R0, P5 ;  /* 0x0000000103037824 */ /* 0x000fe200028e0600 */
[----:B------:R-:W-:Y:S01]  /*8940*/  ISETP.GE.U32.AND P1, PT, R2, UR8, PT ;  /* 0x0000000802007c0c */ /* 0x000fe2000bf26070 */
[----:B------:R-:W-:Y:S01]  /*8950*/  IMAD R15, R11, -0x5, R6 ;  /* 0xfffffffb0b0f7824 */ /* 0x000fe200078e0206 */
[----:B------:R-:W-:Y:S01]  /*8960*/  LOP3.LUT R12, R12, R5, RZ, 0x3c, !PT ;  /* 0x000000050c0c7212 */ /* 0x000fe200078e3cff */
[----:B------:R-:W-:Y:S01]  /*8970*/  IMAD.MOV.U32 R6, RZ, RZ, -0x1 ;  /* 0xffffffffff067424 */ /* 0x000fe200078e00ff */
[----:B------:R-:W-:Y:S01]  /*8980*/  ISETP.GE.U32.AND.EX P1, PT, R3, UR9, PT, P1 ;  /* 0x0000000903007c0c */ /* 0x000fe2000bf26110 */
[----:B------:R-:W-:Y:S01]  /*8990*/  IMAD.MOV.U32 R5, RZ, RZ, -0x1 ;  /* 0xffffffffff057424 */ /* 0x000fe200078e00ff */
[----:B------:R-:W-:-:S02]  /*89a0*/  @P4 LOP3.LUT R12, R12, 0x1, R11, 0x78, !PT ;  /* 0x000000010c0c4812 */ /* 0x000fc400078e780b */
[----:B0-----:R-:W-:-:S09]  /*89b0*/  PRMT R10, RZ, 0x7610, R10 ;  /* 0x00007610ff0a7816 */ /* 0x001fd2000000000a */
[----:B------:R-:W-:Y:S05]  /*89c0*/  @P1 BRA `(.L_x_183) ;  /* 0x00000004004c1947 */ /* 0x000fea0003800000 */
[----:B------:R-:W0:Y:S01]  /*89d0*/  S2R R17, SR_CTAID.X ;  /* 0x0000000000117919 */ /* 0x000e220000002500 */
[----:B------:R-:W-:Y:S01]  /*89e0*/  ULDC.64 UR8, c[0x0][0x628] ;  /* 0x00018a0000087ab9 */ /* 0x000fe20000000a00 */
[----:B------:R-:W1:Y:S01]  /*89f0*/  LDC R18, c[0x0][0x144] ;  /* 0x00005100ff127b82 */ /* 0x000e620000000800 */
[----:B------:R-:W-:Y:S01]  /*8a00*/  ISETP.NE.U32.AND P1, PT, RZ, UR8, PT ;  /* 0x00000008ff007c0c */ /* 0x000fe2000bf25070 */
[----:B------:R-:W2:Y:S01]  /*8a10*/  S2R R6, SR_CTAID.Y ;  /* 0x0000000000067919 */ /* 0x000ea20000002600 */
[----:B------:R-:W-:Y:S01]  /*8a20*/  ULDC UR10, c[0x0][0x150] ;  /* 0x00005400000a7ab9 */ /* 0x000fe20000000800 */
[----:B------:R-:W-:Y:S01]  /*8a30*/  ULDC UR11, c[0x0][0x630] ;  /* 0x00018c00000b7ab9 */ /* 0x000fe20000000800 */
[----:B------:R-:W-:Y:S01]  /*8a40*/  ISETP.NE.AND.EX P1, PT, RZ, UR9, PT, P1 ;  /* 0x00000009ff007c0c */ /* 0x000fe2000bf25310 */
[----:B------:R-:W-:Y:S01]  /*8a50*/  IMAD.MOV.U32 R4, RZ, RZ, R2 ;  /* 0x000000ffff047224 */ /* 0x000fe200078e0002 */
[----:B0-----:R-:W-:-:S05]  /*8a60*/  I2FP.F32.U32 R5, R17 ;  /* 0x0000001100057245 */ /* 0x001fca0000201000 */
[----:B------:R-:W-:Y:S01]  /*8a70*/  FMUL R20, R5, UR10 ;  /* 0x0000000a05147c20 */ /* 0x000fe20008400000 */
[----:B------:R-:W-:-:S05]  /*8a80*/  IMAD.MOV.U32 R5, RZ, RZ, R3 ;  /* 0x000000ffff057224 */ /* 0x000fca00078e0003 */
[----:B--2---:R-:W-:Y:S05]  /*8a90*/  @!P1 BRA `(.L_x_184) ;  /* 0x0000000000289947 */ /* 0x004fea0003800000 */
[----:B------:R-:W-:Y:S02]  /*8aa0*/  ULDC UR10, c[0x0][0x634] ;  /* 0x00018d00000a7ab9 */ /* 0x000fe40000000800 */
[----:B------:R-:W-:-:S05]  /*8ab0*/  IADD3 R5, P1, R2, UR10, RZ ;  /* 0x0000000a02057c10 */ /* 0x000fca000ff3e0ff */
[----:B------:R-:W-:-:S04]  /*8ac0*/  IMAD.X R19, RZ, RZ, R3, P1 ;  /* 0x000000ffff137224 */ /* 0x000fc800008e0603 */
[----:B------:R-:W-:-:S04]  /*8ad0*/  IMAD.WIDE.U32 R10, R19, UR8, RZ ;  /* 0x00000008130a7c25 */ /* 0x000fc8000f8e00ff */
[----:B------:R-:W-:-:S04]  /*8ae0*/  IMAD.WIDE.U32 R10, P1, R5, UR9, R10 ;  /* 0x00000009050a7c25 */ /* 0x000fc8000f82000a */
[----:B------:R-:W-:-:S04]  /*8af0*/  IMAD.WIDE.U32 R4, R5, UR8, RZ ;  /* 0x0000000805047c25 */ /* 0x000fc8000f8e00ff */
[----:B------:R-:W-:Y:S01]  /*8b00*/  IMAD.MOV.U32 R4, RZ, RZ, R11 ;  /* 0x000000ffff047224 */ /* 0x000fe200078e000b */
[----:B------:R-:W-:Y:S01]  /*8b10*/  IADD3 RZ, P4, R5, R10, RZ ;  /* 0x0000000a05ff7210 */ /* 0x000fe20007f9e0ff */
[----:B------:R-:W-:-:S04]  /*8b20*/  IMAD.X R5, RZ, RZ, RZ, P1 ;  /* 0x000000ffff057224 */ /* 0x000fc800008e06ff */
[----:B------:R-:W-:-:S08]  /*8b30*/  IMAD.WIDE.U32.X R4, R19, UR9, R4, P4 ;  /* 0x0000000913047c25 */ /* 0x000fd0000a0e0404 */
.L_x_184:
[--C-:B------:R-:W-:Y:S01]  /*8b40*/  SHF.R.U64 R16, R4, UR11, R5.reuse ;  /* 0x0000000b04107c19 */ /* 0x100fe20008001205 */
[----:B------:R-:W0:Y:S01]  /*8b50*/  F2I.U32.TRUNC.NTZ R20, R20 ;  /* 0x0000001400147305 */ /* 0x000e22000020f000 */
[----:B------:R-:W-:Y:S01]  /*8b60*/  SHF.R.U32.HI R4, RZ, UR11, R5 ;  /* 0x0000000bff047c19 */ /* 0x000fe20008011605 */
[----:B------:R-:W-:Y:S01]  /*8b70*/  ULDC.64 UR8, c[0x0][0x620] ;  /* 0x0001880000087ab9 */ /* 0x000fe20000000a00 */
[----:B------:R-:W-:Y:S01]  /*8b80*/  IADD3 R11, P1, RZ, -R16, RZ ;  /* 0x80000010ff0b7210 */ /* 0x000fe20007f3e0ff */
[----:B------:R-:W-:Y:S01]  /*8b90*/  ULDC.64 UR10, c[0x0][0x640] ;  /* 0x00019000000a7ab9 */ /* 0x000fe20000000a00 */
[----:B------:R-:W2:Y:S03]  /*8ba0*/  LDC R21, c[0x0][0x148] ;  /* 0x00005200ff157b82 */ /* 0x000ea60000000800 */
[----:B------:R-:W-:Y:S01]  /*8bb0*/  IMAD.X R4, RZ, RZ, ~R4, P1 ;  /* 0x000000ffff047224 */ /* 0x000fe200008e0e04 */
[----:B------:R-:W-:-:S03]  /*8bc0*/  ISETP.NE.U32.AND P1, PT, RZ, UR10, PT ;  /* 0x0000000aff007c0c */ /* 0x000fc6000bf25070 */
[----:B------:R-:W-:Y:S01]  /*8bd0*/  IMAD R10, R4, UR8, RZ ;  /* 0x00000008040a7c24 */ /* 0x000fe2000f8e02ff */
[----:B------:R-:W-:Y:S01]  /*8be0*/  ISETP.NE.AND.EX P1, PT, RZ, UR11, PT, P1 ;  /* 0x0000000bff007c0c */ /* 0x000fe2000bf25310 */
[----:B------:R-:W-:Y:S01]  /*8bf0*/  IMAD.WIDE.U32 R4, R11, UR8, R2 ;  /* 0x000000080b047c25 */ /* 0x000fe2000f8e0002 */
[----:B------:R-:W-:-:S03]  /*8c00*/  ULDC UR8, c[0x0][0x618] ;  /* 0x0001860000087ab9 */ /* 0x000fc60000000800 */
[----:B------:R-:W-:Y:S01]  /*8c10*/  IMAD R11, R11, UR9, R10 ;  /* 0x000000090b0b7c24 */ /* 0x000fe2000f8e020a */
[----:B------:R-:W-:Y:S01]  /*8c20*/  ULDC UR9, c[0x0][0x154] ;  /* 0x0000550000097ab9 */ /* 0x000fe20000000800 */
[----:B0-----:R-:W-:Y:S02]  /*8c30*/  IMAD.MOV R10, RZ, RZ, -R20 ;  /* 0x000000ffff0a7224 */ /* 0x001fe400078e0a14 */
[----:B------:R-:W-:Y:S02]  /*8c40*/  IMAD.IADD R5, R5, 0x1, R11 ;  /* 0x0000000105057824 */ /* 0x000fe400078e020b */
[----:B-1----:R-:W-:Y:S01]  /*8c50*/  IMAD R17, R18, R10, R17 ;  /* 0x0000000a12117224 */ /* 0x002fe200078e0211 */
[----:B------:R-:W-:Y:S02]  /*8c60*/  I2FP.F32.U32 R10, R6 ;  /* 0x00000006000a7245 */ /* 0x000fe40000201000 */
[--C-:B------:R-:W-:Y:S02]  /*8c70*/  SHF.R.U64 R18, R4, UR8, R5.reuse ;  /* 0x0000000804127c19 */ /* 0x100fe40008001205 */
[----:B------:R-:W-:Y:S01]  /*8c80*/  SHF.R.U32.HI R5, RZ, UR8, R5 ;  /* 0x00000008ff057c19 */ /* 0x000fe20008011605 */
[----:B------:R-:W-:Y:S01]  /*8c90*/  FMUL R10, R10, UR9 ;  /* 0x000000090a0a7c20 */ /* 0x000fe20008400000 */
[----:B------:R-:W-:-:S02]  /*8ca0*/  ULDC UR8, c[0x0][0x608] ;  /* 0x0001820000087ab9 */ /* 0x000fc40000000800 */
[--C-:B------:R-:W-:Y:S01]  /*8cb0*/  SHF.R.U64 R20, R18, UR8, R5.reuse ;  /* 0x0000000812147c19 */ /* 0x100fe20008001205 */
[----:B------:R0:W1:Y:S01]  /*8cc0*/  F2I.U32.TRUNC.NTZ R22, R10 ;  /* 0x0000000a00167305 */ /* 0x000062000020f000 */
[----:B------:R-:W-:Y:S01]  /*8cd0*/  SHF.R.U32.HI R5, RZ, UR8, R5 ;  /* 0x00000008ff057c19 */ /* 0x000fe20008011605 */
[----:B------:R-:W-:-:S03]  /*8ce0*/  ULDC UR8, c[0x0][0x658] ;  /* 0x0001960000087ab9 */ /* 0x000fc60000000800 */
[--C-:B------:R-:W-:Y:S02]  /*8cf0*/  SHF.R.U64 R19, R20, UR8, R5.reuse ;  /* 0x0000000814137c19 */ /* 0x100fe40008001205 */
[----:B------:R-:W-:-:S03]  /*8d00*/  SHF.R.U32.HI R23, RZ, UR8, R5 ;  /* 0x00000008ff177c19 */ /* 0x000fc60008011605 */
[----:B------:R-:W-:Y:S02]  /*8d10*/  IMAD.MOV.U32 R4, RZ, RZ, R19 ;  /* 0x000000ffff047224 */ /* 0x000fe400078e0013 */
[----:B------:R-:W-:Y:S01]  /*8d20*/  IMAD.MOV.U32 R5, RZ, RZ, R23 ;  /* 0x000000ffff057224 */ /* 0x000fe200078e0017 */
[----:B0-----:R-:W-:Y:S06]  /*8d30*/  @!P1 BRA `(.L_x_185) ;  /* 0x0000000000289947 */ /* 0x001fec0003800000 */
        /* <DEDUP_REMOVED lines=10> */
.L_x_185:
[----:B------:R-:W-:Y:S01]  /*8de0*/  ULDC UR8, c[0x0][0x648] ;  /* 0x0001920000087ab9 */ /* 0x000fe20000000800 */
[----:B-1----:R-:W-:Y:S01]  /*8df0*/  IMAD.MOV R22, RZ, RZ, -R22 ;  /* 0x000000ffff167224 */ /* 0x002fe200078e0a16 */
[----:B------:R-:W-:Y:S01]  /*8e00*/  SHF.R.U64 R5, R4, UR8, R5 ;  /* 0x0000000804057c19 */ /* 0x000fe20008001205 */
[----:B------:R-:W-:Y:S01]  /*8e10*/  ULDC UR8, c[0x0][0x638] ;  /* 0x00018e0000087ab9 */ /* 0x000fe20000000800 */
[----:B------:R-:W-:Y:S01]  /*8e20*/  LOP3.LUT R4, R20, UR14, RZ, 0xc0, !PT ;  /* 0x0000000e14047c12 */ /* 0x000fe2000f8ec0ff */
[----:B--2---:R-:W-:Y:S01]  /*8e30*/  @P2 IMAD R17, R21, R22, R6 ;  /* 0x0000001615112224 */ /* 0x004fe200078e0206 */
[----:B------:R-:W-:Y:S01]  /*8e40*/  LOP3.LUT R18, R18, UR4, RZ, 0xc0, !PT ;  /* 0x0000000412127c12 */ /* 0x000fe2000f8ec0ff */
[----:B------:R-:W-:Y:S01]  /*8e50*/  IMAD.MOV R6, RZ, RZ, -R5 ;  /* 0x000000ffff067224 */ /* 0x000fe200078e0a05 */
[----:B------:R-:W-:Y:S01]  /*8e60*/  ULDC UR9, c[0x0][0x610] ;  /* 0x0001840000097ab9 */ /* 0x000fe20000000800 */
[----:B------:R-:W-:Y:S02]  /*8e70*/  IMAD R4, R5, UR5, R4 ;  /* 0x0000000505047c24 */ /* 0x000fe4000f8e0204 */
[----:B------:R-:W-:Y:S01]  /*8e80*/  IMAD R19, R6, UR8, R19 ;  /* 0x0000000806137c24 */ /* 0x000fe2000f8e0213 */
[----:B------:R-:W-:Y:S01]  /*8e90*/  ULDC UR8, c[0x0][0x600] ;  /* 0x0001800000087ab9 */ /* 0x000fe20000000800 */
[----:B------:R-:W-:-:S02]  /*8ea0*/  IMAD R17, R4, UR9, R17 ;  /* 0x0000000904117c24 */ /* 0x000fc4000f8e0211 */
[----:B------:R-:W-:Y:S02]  /*8eb0*/  IMAD R6, R19, UR8, R18 ;  /* 0x0000000813067c24 */ /* 0x000fe4000f8e0212 */
[----:B------:R-:W-:Y:S02]  /*8ec0*/  IMAD.MOV.U32 R10, RZ, RZ, 0x1 ;  /* 0x00000001ff0a7424 */ /* 0x000fe400078e00ff */
[----:B------:R-:W-:Y:S01]  /*8ed0*/  IMAD.MOV.U32 R4, RZ, RZ, R16 ;  /* 0x000000ffff047224 */ /* 0x000fe200078e0010 */
[----:B------:R-:W-:Y:S02]  /*8ee0*/  SEL R5, R6, R17, !P2 ;  /* 0x0000001106057207 */ /* 0x000fe40005000000 */
[----:B------:R-:W-:-:S07]  /*8ef0*/  SEL R6, R17, R6, !P2 ;  /* 0x0000000611067207 */ /* 0x000fce0005000000 */
.L_x_183:
[----:B------:R-:W-:Y:S05]  /*8f00*/  BSYNC B1 ;  /* 0x0000000000017941 */ /* 0x000fea0003800000 */
.L_x_182:
[----:B------:R-:W-:-:S13]  /*8f10*/  LOP3.LUT P1, RZ, R10, 0xff, RZ, 0xc0, !PT ;  /* 0x000000ff0aff7812 */ /* 0x000fda000782c0ff */
[----:B------:R-:W-:Y:S05]  /*8f20*/  @P1 BRA `(.L_x_186) ;  /* 0xfffffff400301947 */ /* 0x000fea000383ffff */
[----:B------:R-:W-:Y:S05]  /*8f30*/  BSYNC B0 ;  /* 0x0000000000007941 */ /* 0x000fea0003800000 */
.L_x_174:
[----:B------:R-:W-:-:S03]  /*8f40*/  UMOV UR8, 0xffffffff ;  /* 0xffffffff00087882 */ /* 0x000fc60000000000 */
[----:B------:R-:W-:Y:S05]  /*8f50*/  BRA.DIV UR8, `(.L_x_187) ;  /* 0x0000000608707947 */ /* 0x000fea000b800000 */
[----:B------:R-:W-:-:S13]  /*8f60*/  ELECT P0, URZ, PT ;  /* 0x00000000003f782f */ /* 0x000fda0003800000 */
.L_x_204:
[----:B------:R-:W-:Y:S04]  /*8f70*/  BSSY B0, `(.L_x_188) ;  /* 0x0000034000007945 */ /* 0x000fe80003800000 */
[----:B------:R-:W-:Y:S05]  /*8f80*/  @!P0 BRA `(.L_x_189) ;  /* 0x0000000000c88947 */ /* 0x000fea0003800000 */
[----:B------:R-:W-:-:S04]  /*8f90*/  LOP3.LUT R7, R7, 0x2, RZ, 0xfc, !PT ;  /* 0x0000000207077812 */ /* 0x000fc800078efcff */
[----:B------:R-:W-:-:S13]  /*8fa0*/  ISETP.NE.AND P0, PT, R7, 0x3, PT ;  /* 0x000000030700780c */ /* 0x000fda0003f05270 */
[----:B------:R-:W-:Y:S05]  /*8fb0*/  @!P0 BRA `(.L_x_190) ;  /* 0x0000000000048947 */ /* 0x000fea0003800000 */
[----:B------:R-:W-:Y:S01]  /*8fc0*/  BPT.TRAP 0x1 ;  /* 0x000000040000795c */ /* 0x000fe20000300000 */
.L_x_190:
[----:B------:R-:W0:Y:S01]  /*8fd0*/  S2R R3, SR_CgaCtaId ;  /* 0x0000000000037919 */ /* 0x000e220000008800 */
[----:B------:R-:W-:Y:S02]  /*8fe0*/  MOV R0, 0x400 ;  /* 0x0000040000007802 */ /* 0x000fe40000000f00 */
[----:B------:R-:W-:Y:S02]  /*8ff0*/  SHF.L.U32 R2, R12, 0x1f, RZ ;  /* 0x0000001f0c027819 */ /* 0x000fe400000006ff */
[----:B0-----:R-:W-:-:S05]  /*9000*/  LEA R0, R3, R0, 0x18 ;  /* 0x0000000003007211 */ /* 0x001fca00078ec0ff */
[----:B------:R-:W-:-:S04]  /*9010*/  VIADD R0, R0, 0x28 ;  /* 0x0000002800007836 */ /* 0x000fc80000000000 */
[C---:B------:R-:W-:Y:S02]  /*9020*/  IMAD R5, R15.reuse, 0x8, R0 ;  /* 0x000000080f057824 */ /* 0x040fe400078e0200 */
[----:B------:R-:W-:Y:S02]  /*9030*/  VIADD R15, R15, 0x1 ;  /* 0x000000010f0f7836 */ /* 0x000fe40000000000 */
[----:B------:R-:W0:Y:S03]  /*9040*/  SYNCS.PHASECHK.TRANS64.TRYWAIT P0, [R5+URZ], R2 ;  /* 0x00000002050075a7 */ /* 0x000e26000800017f */
[----:B------:R-:W-:-:S04]  /*9050*/  ISETP.NE.AND P1, PT, R15, 0x5, PT ;  /* 0x000000050f00780c */ /* 0x000fc80003f25270 */
[----:B------:R-:W-:Y:S02]  /*9060*/  SEL R3, RZ, 0x1, P1 ;  /* 0x00000001ff037807 */ /* 0x000fe40000800000 */
[----:B------:R-:W-:Y:S02]  /*9070*/  SEL R15, R15, RZ, P1 ;  /* 0x000000ff0f0f7207 */ /* 0x000fe40000800000 */
[----:B------:R-:W-:-:S03]  /*9080*/  LOP3.LUT R12, R12, R3, RZ, 0x3c, !PT ;  /* 0x000000030c0c7212 */ /* 0x000fc600078e3cff */
[----:B------:R-:W-:Y:S01]  /*9090*/  IMAD R7, R15, 0x8, R0 ;  /* 0x000000080f077824 */ /* 0x000fe200078e0200 */
[----:B------:R-:W-:Y:S01]  /*90a0*/  SHF.L.U32 R4, R12, 0x1f, RZ ;  /* 0x0000001f0c047819 */ /* 0x000fe200000006ff */
[----:B0-----:R-:W-:Y:S06]  /*90b0*/  @!P0 BRA `(.L_x_191) ;  /* 0x00000004003c8947 */ /* 0x001fec0003800000 */
.L_x_205:
[----:B------:R-:W1:Y:S01]  /*90c0*/  SYNCS.PHASECHK.TRANS64.TRYWAIT P0, [R7+URZ], R4 ;  /* 0x00000004070075a7 */ /* 0x000e62000800017f */
[----:B0-----:R-:W-:-:S05]  /*90d0*/  VIADD R2, R15, 0x1 ;  /* 0x000000010f027836 */ /* 0x001fca0000000000 */
[----:B------:R-:W-:-:S04]  /*90e0*/  ISETP.NE.AND P1, PT, R2, 0x5, PT ;  /* 0x000000050200780c */ /* 0x000fc80003f25270 */
[----:B------:R-:W-:Y:S02]  /*90f0*/  SEL R3, RZ, 0x1, P1 ;  /* 0x00000001ff037807 */ /* 0x000fe40000800000 */
[----:B------:R-:W-:Y:S02]  /*9100*/  SEL R9, R2, RZ, P1 ;  /* 0x000000ff02097207 */ /* 0x000fe40000800000 */
[----:B------:R-:W-:-:S03]  /*9110*/  LOP3.LUT R12, R12, R3, RZ, 0x3c, !PT ;  /* 0x000000030c0c7212 */ /* 0x000fc600078e3cff */
[----:B------:R-:W-:Y:S01]  /*9120*/  IMAD R8, R9, 0x8, R0 ;  /* 0x0000000809087824 */ /* 0x000fe200078e0200 */
[----:B------:R-:W-:Y:S01]  /*9130*/  SHF.L.U32 R5, R12, 0x1f, RZ ;  /* 0x0000001f0c057819 */ /* 0x000fe200000006ff */
[----:B-1----:R-:W-:Y:S06]  /*9140*/  @!P0 BRA `(.L_x_192) ;  /* 0x00000004002c8947 */ /* 0x002fec0003800000 */
.L_x_206:
[----:B------:R-:W1:Y:S01]  /*9150*/  SYNCS.PHASECHK.TRANS64.TRYWAIT P0, [R8+URZ], R5 ;  /* 0x00000005080075a7 */ /* 0x000e62000800017f */
[----:B------:R-:W-:-:S05]  /*9160*/  VIADD R2, R9, 0x1 ;  /* 0x0000000109027836 */ /* 0x000fca0000000000 */
[----:B------:R-:W-:-:S04]  /*9170*/  ISETP.NE.AND P1, PT, R2, 0x5, PT ;  /* 0x000000050200780c */ /* 0x000fc80003f25270 */
[----:B------:R-:W-:Y:S02]  /*9180*/  SEL R3, RZ, 0x1, P1 ;  /* 0x00000001ff037807 */ /* 0x000fe40000800000 */
[----:B0-----:R-:W-:Y:S02]  /*9190*/  SEL R7, R2, RZ, P1 ;  /* 0x000000ff02077207 */ /* 0x001fe40000800000 */
[----:B------:R-:W-:-:S03]  /*91a0*/  LOP3.LUT R9, R12, R3, RZ, 0x3c, !PT ;  /* 0x000000030c097212 */ /* 0x000fc600078e3cff */
[----:B------:R-:W-:Y:S01]  /*91b0*/  IMAD R11, R7, 0x8, R0 ;  /* 0x00000008070b7824 */ /* 0x000fe200078e0200 */
[----:B------:R-:W-:Y:S01]  /*91c0*/  SHF.L.U32 R6, R9, 0x1f, RZ ;  /* 0x0000001f09067819 */ /* 0x000fe200000006ff */
[----:B-1----:R-:W-:Y:S06]  /*91d0*/  @!P0 BRA `(.L_x_193) ;  /* 0x00000004001c8947 */ /* 0x002fec0003800000 */
.L_x_207:
[----:B------:R-:W1:Y:S01]  /*91e0*/  SYNCS.PHASECHK.TRANS64.TRYWAIT P0, [R11+URZ], R6 ;  /* 0x000000060b0075a7 */ /* 0x000e62000800017f */
[----:B------:R-:W-:-:S05]  /*91f0*/  VIADD R2, R7, 0x1 ;  /* 0x0000000107027836 */ /* 0x000fca0000000000 */
[----:B------:R-:W-:-:S04]  /*9200*/  ISETP.NE.AND P1, PT, R2, 0x5, PT ;  /* 0x000000050200780c */ /* 0x000fc80003f25270 */
[----:B------:R-:W-:Y:S02]  /*9210*/  SEL R4, RZ, 0x1, P1 ;  /* 0x00000001ff047807 */ /* 0x000fe40000800000 */
[----:B------:R-:W-:Y:S02]  /*9220*/  SEL R3, R2, RZ, P1 ;  /* 0x000000ff02037207 */ /* 0x000fe40000800000 */
[----:B------:R-:W-:Y:S01]  /*9230*/  LOP3.LUT R4, R9, R4, RZ, 0x3c, !PT ;  /* 0x0000000409047212 */ /* 0x000fe200078e3cff */
[----:B-1----:R-:W-:Y:S06]  /*9240*/  @!P0 BRA `(.L_x_194) ;  /* 0x0000000400148947 */ /* 0x002fec0003800000 */
.L_x_208:
[----:B------:R-:W-:Y:S01]  /*9250*/  IMAD R3, R3, 0x8, R0 ;  /* 0x0000000803037824 */ /* 0x000fe200078e0200 */
[----:B------:R-:W-:-:S07]  /*9260*/  SHF.L.U32 R0, R4, 0x1f, RZ ;  /* 0x0000001f04007819 */ /* 0x000fce00000006ff */
.L_x_195:
[----:B--2---:R2:W3:Y:S02]  /*9270*/  SYNCS.PHASECHK.TRANS64.TRYWAIT P0, [R3+URZ], R0 ;  /* 0x00000000030075a7 */ /* 0x0044e4000800017f */
[----:B---3--:R-:W-:Y:S05]  /*9280*/  @!P0 NANOSLEEP.SYNCS 0x989680 ;  /* 0x009896800000895d */ /* 0x008fea0003900000 */
[----:B------:R-:W3:Y:S02]  /*9290*/  @!P0 SYNCS.PHASECHK.TRANS64 P0, [R3+URZ], R0 ;  /* 0x00000000030085a7 */ /* 0x000ee4000800007f */
[----:B---3--:R-:W-:Y:S05]  /*92a0*/  @!P0 BRA `(.L_x_195) ;  /* 0xfffffffc00f08947 */ /* 0x008fea000383ffff */
.L_x_189:
[----:B------:R-:W-:Y:S05]  /*92b0*/  BSYNC B0 ;  /* 0x0000000000007941 */ /* 0x000fea0003800000 */
.L_x_188:
[----:B------:R-:W-:Y:S05]  /*92c0*/  EXIT ;  /* 0x000000000000794d */ /* 0x000fea0003800000 */
.L_x_19:
[----:B0-----:R-:W-:-:S04]  /*92d0*/  IMAD.U32 R19, RZ, RZ, UR15 ;  /* 0x0000000fff137e24 */ /* 0x001fc8000f8e00ff */
[----:B------:R0:W1:Y:S03]  /*92e0*/  SYNCS.PHASECHK.TRANS64.TRYWAIT P0, [R19+URZ+-0x8], R18 ;  /* 0xfffff812130075a7 */ /* 0x000066000800017f */
[----:B-1----:R-:W-:Y:S05]  /*92f0*/  @!P0 NANOSLEEP.SYNCS 0x989680 ;  /* 0x009896800000895d */ /* 0x002fea0003900000 */
[----:B------:R-:W1:Y:S02]  /*9300*/  @!P0 SYNCS.PHASECHK.TRANS64 P0, [R19+URZ+-0x8], R18 ;  /* 0xfffff812130085a7 */ /* 0x000e64000800007f */
[----:B-1----:R-:W-:Y:S05]  /*9310*/  @!P0 BRA `(.L_x_19) ;  /* 0xfffffffc00ec8947 */ /* 0x002fea000383ffff */
[----:B------:R-:W-:Y:S05]  /*9320*/  BRA `(.L_x_196) ;  /* 0xffffff8000e07947 */ /* 0x000fea000383ffff */
.L_x_24:
[----:B-1----:R-:W-:-:S04]  /*9330*/  IMAD.U32 R19, RZ, RZ, UR6 ;  /* 0x00000006ff137e24 */ /* 0x002fc8000f8e00ff */
[----:B------:R1:W4:Y:S03]  /*9340*/  SYNCS.PHASECHK.TRANS64.TRYWAIT P0, [R19+URZ], R18 ;  /* 0x00000012130075a7 */ /* 0x000326000800017f */
[----:B----4-:R-:W-:Y:S05]  /*9350*/  @!P0 NANOSLEEP.SYNCS 0x989680 ;  /* 0x009896800000895d */ /* 0x010fea0003900000 */
[----:B------:R-:W4:Y:S02]  /*9360*/  @!P0 SYNCS.PHASECHK.TRANS64 P0, [R19+URZ], R18 ;  /* 0x00000012130085a7 */ /* 0x000f24000800007f */
[----:B----4-:R-:W-:Y:S05]  /*9370*/  @!P0 BRA `(.L_x_24) ;  /* 0xfffffffc00ec8947 */ /* 0x010fea000383ffff */
[----:B------:R-:W-:Y:S05]  /*9380*/  BRA `(.L_x_23) ;  /* 0xffffff88000c7947 */ /* 0x000fea000383ffff */
.L_x_30:
[----:B-1----:R-:W-:-:S04]  /*9390*/  IMAD.U32 R21, RZ, RZ, UR9 ;  /* 0x00000009ff157e24 */ /* 0x002fc8000f8e00ff */
[----:B------:R1:W4:Y:S03]  /*93a0*/  SYNCS.PHASECHK.TRANS64.TRYWAIT P0, [R21+URZ], R20 ;  /* 0x00000014150075a7 */ /* 0x000326000800017f */
[----:B----4-:R-:W-:Y:S05]  /*93b0*/  @!P0 NANOSLEEP.SYNCS 0x989680 ;  /* 0x009896800000895d */ /* 0x010fea0003900000 */
[----:B------:R-:W4:Y:S02]  /*93c0*/  @!P0 SYNCS.PHASECHK.TRANS64 P0, [R21+URZ], R20 ;  /* 0x00000014150085a7 */ /* 0x000f24000800007f */
[----:B----4-:R-:W-:Y:S05]  /*93d0*/  @!P0 BRA `(.L_x_30) ;  /* 0xfffffffc00ec8947 */ /* 0x010fea000383ffff */
[----:B------:R-:W-:Y:S05]  /*93e0*/  BRA `(.L_x_29) ;  /* 0xffffff9000447947 */ /* 0x000fea000383ffff */
.L_x_38:
[----:B0-----:R-:W-:-:S04]  /*93f0*/  IMAD.U32 R19, RZ, RZ, UR15 ;  /* 0x0000000fff137e24 */ /* 0x001fc8000f8e00ff */
[----:B------:R0:W1:Y:S03]  /*9400*/  SYNCS.PHASECHK.TRANS64.TRYWAIT P0, [R19+URZ+0x8], R18 ;  /* 0x00000812130075a7 */ /* 0x000066000800017f */
[----:B-1----:R-:W-:Y:S05]  /*9410*/  @!P0 NANOSLEEP.SYNCS 0x989680 ;  /* 0x009896800000895d */ /* 0x002fea0003900000 */
[----:B------:R-:W1:Y:S02]  /*9420*/  @!P0 SYNCS.PHASECHK.TRANS64 P0, [R19+URZ+0x8], R18 ;  /* 0x00000812130085a7 */ /* 0x000e64000800007f */
[----:B-1----:R-:W-:Y:S05]  /*9430*/  @!P0 BRA `(.L_x_38) ;  /* 0xfffffffc00ec8947 */ /* 0x002fea000383ffff */
[----:B------:R-:W-:Y:S05]  /*9440*/  BRA `(.L_x_197) ;  /* 0xffffff9c00b07947 */ /* 0x000fea000383ffff */
.L_x_175:
[----:B------:R-:W-:Y:S01]  /*9450*/  BSSY B1, `(.L_x_198) ;  /* 0x0000006000017945 */ /* 0x000fe20003800000 */
[----:B------:R-:W-:-:S07]  /*9460*/  IMAD.MOV.U32 R10, RZ, RZ, -0x1 ;  /* 0xffffffffff0a7424 */ /* 0x000fce00078e00ff */
[----:B------:R-:W-:Y:S05]  /*9470*/  WARPSYNC.COLLECTIVE R10, `(.L_x_199) ;  /* 0x000000000a0c7348 */ /* 0x000fea0003c00000 */
[----:B------:R-:W-:Y:S02]  /*9480*/  ELECT P1, UR62, PT ;  /* 0x00000000003e782f */ /* 0x000fe40003820000 */
[----:B------:R-:W-:Y:S01]  /*9490*/  MOV R10, UR62 ;  /* 0x0000003e000a7c02 */ /* 0x000fe20008000f00 */
[----:B------:R-:W-:Y:S10]  /*94a0*/  ENDCOLLECTIVE ;  /* 0x000000000000791b */ /* 0x000ff40003800000 */
.L_x_199:
[----:B------:R-:W-:Y:S05]  /*94b0*/  BSYNC B1 ;  /* 0x0000000000017941 */ /* 0x000fea0003800000 */
.L_x_198:
[----:B------:R-:W-:Y:S05]  /*94c0*/  BRA `(.L_x_200) ;  /* 0xffffffec00d47947 */ /* 0x000fea000383ffff */
.L_x_178:
[----:B-1----:R1:W2:Y:S02]  /*94d0*/  SYNCS.PHASECHK.TRANS64.TRYWAIT P1, [R19+URZ+0x28], R10 ;  /* 0x0000280a130075a7 */ /* 0x0022a4000802017f */
[----:B--2---:R-:W-:Y:S05]  /*94e0*/  @!P1 NANOSLEEP.SYNCS 0x989680 ;  /* 0x009896800000995d */ /* 0x004fea0003900000 */
[----:B------:R-:W2:Y:S02]  /*94f0*/  @!P1 SYNCS.PHASECHK.TRANS64 P1, [R19+URZ+0x28], R10 ;  /* 0x0000280a130095a7 */ /* 0x000ea4000802007f */
[----:B--2---:R-:W-:Y:S05]  /*9500*/  @!P1 BRA `(.L_x_178) ;  /* 0xfffffffc00f09947 */ /* 0x004fea000383ffff */
[----:B------:R-:W-:Y:S05]  /*9510*/  BRA `(.L_x_201) ;  /* 0xfffffff0000c7947 */ /* 0x000fea000383ffff */
.L_x_187:
[----:B------:R-:W-:Y:S01]  /*9520*/  BSSY B0, `(.L_x_202) ;  /* 0x0000006000007945 */ /* 0x000fe20003800000 */
[----:B------:R-:W-:-:S07]  /*9530*/  IMAD.MOV.U32 R10, RZ, RZ, -0x1 ;  /* 0xffffffffff0a7424 */ /* 0x000fce00078e00ff */
[----:B------:R-:W-:Y:S05]  /*9540*/  WARPSYNC.COLLECTIVE R10, `(.L_x_203) ;  /* 0x000000000a0c7348 */ /* 0x000fea0003c00000 */
[----:B------:R-:W-:Y:S02]  /*9550*/  ELECT P1, UR62, PT ;  /* 0x00000000003e782f */ /* 0x000fe40003820000 */
[----:B------:R-:W-:Y:S01]  /*9560*/  MOV R10, UR62 ;  /* 0x0000003e000a7c02 */ /* 0x000fe20008000f00 */
[----:B------:R-:W-:Y:S10]  /*9570*/  ENDCOLLECTIVE ;  /* 0x000000000000791b */ /* 0x000ff40003800000 */
.L_x_203:
[----:B------:R-:W-:Y:S05]  /*9580*/  BSYNC B0 ;  /* 0x0000000000007941 */ /* 0x000fea0003800000 */
.L_x_202:
[----:B------:R-:W-:Y:S01]  /*9590*/  PLOP3.LUT P0, PT, P1, PT, PT, 0x80, 0x0 ;  /* 0x000000000000781c */ /* 0x000fe20000f0f070 */
[----:B------:R-:W-:-:S12]  /*95a0*/  BRA `(.L_x_204) ;  /* 0xfffffff800707947 */ /* 0x000fd8000383ffff */
.L_x_191:
[----:B0-----:R0:W1:Y:S02]  /*95b0*/  SYNCS.PHASECHK.TRANS64.TRYWAIT P0, [R5+URZ], R2 ;  /* 0x00000002050075a7 */ /* 0x001064000800017f */
[----:B-1----:R-:W-:Y:S05]  /*95c0*/  @!P0 NANOSLEEP.SYNCS 0x989680 ;  /* 0x009896800000895d */ /* 0x002fea0003900000 */
[----:B------:R-:W1:Y:S02]  /*95d0*/  @!P0 SYNCS.PHASECHK.TRANS64 P0, [R5+URZ], R2 ;  /* 0x00000002050085a7 */ /* 0x000e64000800007f */
[----:B-1----:R-:W-:Y:S05]  /*95e0*/  @!P0 BRA `(.L_x_191) ;  /* 0xfffffffc00f08947 */ /* 0x002fea000383ffff */
[----:B------:R-:W-:Y:S05]  /*95f0*/  BRA `(.L_x_205) ;  /* 0xfffffff800b07947 */ /* 0x000fea000383ffff */
.L_x_192:
[----:B0-----:R0:W1:Y:S02]  /*9600*/  SYNCS.PHASECHK.TRANS64.TRYWAIT P0, [R7+URZ], R4 ;  /* 0x00000004070075a7 */ /* 0x001064000800017f */
[----:B-1----:R-:W-:Y:S05]  /*9610*/  @!P0 NANOSLEEP.SYNCS 0x989680 ;  /* 0x009896800000895d */ /* 0x002fea0003900000 */
[----:B------:R-:W1:Y:S02]  /*9620*/  @!P0 SYNCS.PHASECHK.TRANS64 P0, [R7+URZ], R4 ;  /* 0x00000004070085a7 */ /* 0x000e64000800007f */
[----:B-1----:R-:W-:Y:S05]  /*9630*/  @!P0 BRA `(.L_x_192) ;  /* 0xfffffffc00f08947 */ /* 0x002fea000383ffff */
[----:B------:R-:W-:Y:S05]  /*9640*/  BRA `(.L_x_206) ;  /* 0xfffffff800c07947 */ /* 0x000fea000383ffff */
.L_x_193:
[----:B0-----:R0:W1:Y:S02]  /*9650*/  SYNCS.PHASECHK.TRANS64.TRYWAIT P0, [R8+URZ], R5 ;  /* 0x00000005080075a7 */ /* 0x001064000800017f */
[----:B-1----:R-:W-:Y:S05]  /*9660*/  @!P0 NANOSLEEP.SYNCS 0x989680 ;  /* 0x009896800000895d */ /* 0x002fea0003900000 */
[----:B------:R-:W1:Y:S02]  /*9670*/  @!P0 SYNCS.PHASECHK.TRANS64 P0, [R8+URZ], R5 ;  /* 0x00000005080085a7 */ /* 0x000e64000800007f */
[----:B-1----:R-:W-:Y:S05]  /*9680*/  @!P0 BRA `(.L_x_193) ;  /* 0xfffffffc00f08947 */ /* 0x002fea000383ffff */
[----:B------:R-:W-:Y:S05]  /*9690*/  BRA `(.L_x_207) ;  /* 0xfffffff800d07947 */ /* 0x000fea000383ffff */
.L_x_194:
[----:B-1----:R1:W2:Y:S02]  /*96a0*/  SYNCS.PHASECHK.TRANS64.TRYWAIT P0, [R11+URZ], R6 ;  /* 0x000000060b0075a7 */ /* 0x0022a4000800017f */
[----:B--2---:R-:W-:Y:S05]  /*96b0*/  @!P0 NANOSLEEP.SYNCS 0x989680 ;  /* 0x009896800000895d */ /* 0x004fea0003900000 */
[----:B------:R-:W2:Y:S02]  /*96c0*/  @!P0 SYNCS.PHASECHK.TRANS64 P0, [R11+URZ], R6 ;  /* 0x000000060b0085a7 */ /* 0x000ea4000800007f */
[----:B--2---:R-:W-:Y:S05]  /*96d0*/  @!P0 BRA `(.L_x_194) ;  /* 0xfffffffc00f08947 */ /* 0x004fea000383ffff */
[----:B------:R-:W-:Y:S05]  /*96e0*/  BRA `(.L_x_208) ;  /* 0xfffffff800d87947 */ /* 0x000fea000383ffff */
.L_x_209:
[----:B------:R-:W-:-:S00]  /*96f0*/  BRA `(.L_x_209) ;  /* 0xfffffffc00fc7947 */ /* 0x000fc0000383ffff */
[----:B------:R-:W-:-:S00]  /*9700*/  NOP ;  /* 0x0000000000007918 */ /* 0x000fc00000000000 */
[----:B------:R-:W-:-:S00]  /*9710*/  NOP ;  /* 0x0000000000007918 */ /* 0x000fc00000000000 */
[----:B------:R-:W-:-:S00]  /*9720*/  NOP ;  /* 0x0000000000007918 */ /* 0x000fc00000000000 */
[----:B------:R-:W-:-:S00]  /*9730*/  NOP ;  /* 0x0000000000007918 */ /* 0x000fc00000000000 */
[----:B------:R-:W-:-:S00]  /*9740*/  NOP ;  /* 0x0000000000007918 */ /* 0x000fc00000000000 */
[----:B------:R-:W-:-:S00]  /*9750*/  NOP ;  /* 0x0000000000007918 */ /* 0x000fc00000000000 */
[----:B------:R-:W-:-:S00]  /*9760*/  NOP ;  /* 0x0000000000007918 */ /* 0x000fc00000000000 */
[----:B------:R-:W-:-:S00]  /*9770*/  NOP ;  /* 0x0000000000007918 */ /* 0x000fc00000000000 */
.L_x_210:


//--------------------- .nv.shared._ZN7cutlass13device_kernelINS_4gemm6kernel13GemmUniversalIN4cute5tupleIJiiiiEEENS1_10collective13CollectiveMmaINS1_37MainloopSm90TmaGmmaWarpSpecializedFP8ILi5ENS5_IJNS4_1CILi2EEESB_NSA_ILi1EEEEEENS1_32KernelTmaWarpSpecializedPingpongEEENS5_IJNSA_ILi64EEENSA_ILi128EEESG_EEENS_12float_e4m3_tENS5_IJlSC_lEEESJ_SK_NS4_8TiledMMAINS4_8MMA_AtomIJNS4_4SM904GMMA31MMA_64x128x32_F32E4M3E4M3_SS_TNILNSO_7ScaleInE1ELSQ_1EEEEEENS4_6LayoutINS5_IJSC_SC_SC_EEENS5_IJNSA_ILi0EEESV_SV_EEEEENS5_IJNS4_10UnderscoreESY_SY_EEEEENS4_23SM90_TMA_LOAD_MULTICASTENS4_14ComposedLayoutINS4_7SwizzleILi2ELi4ELi3EEENS4_18smem_ptr_flag_bitsILi8EEENST_INS5_IJNSA_ILi8EEESG_EEENS5_IJSG_SC_EEEEEEEvNS4_8identityES11_S1B_vS1C_EENS_8epilogue10collective6detail29Sm90TmaWarpSpecializedAdapterINS1F_15DefaultEpilogueISJ_SK_SK_NS1E_6thread17LinearCombinationISJ_Li1EffLNS1J_9ScaleType4KindE0ELNS_15FloatRoundStyleE2ESJ_EENS1_15EpilogueDefaultEEEEEvvEEEEvNT_6ParamsE --------------------------
	.section	.nv.shared._ZN7cutlass13device_kernelINS_4gemm6kernel13GemmUniversalIN4cute5tupleIJiiiiEEENS1_10collective13CollectiveMmaINS1_37MainloopSm90TmaGmmaWarpSpecializedFP8ILi5ENS5_IJNS4_1CILi2EEESB_NSA_ILi1EEEEEENS1_32KernelTmaWarpSpecializedPingpongEEENS5_IJNSA_ILi64EEENSA_ILi128EEESG_EEENS_12float_e4m3_tENS5_IJlSC_lEEESJ_SK_NS4_8TiledMMAINS4_8MMA_AtomIJNS4_4SM904GMMA31MMA_64x128x32_F32E4M3E4M3_SS_TNILNSO_7ScaleInE1ELSQ_1EEEEEENS4_6LayoutINS5_IJSC_SC_SC_EEENS5_IJNSA_ILi0EEESV_SV_EEEEENS5_IJNS4_10UnderscoreESY_SY_EEEEENS4_23SM90_TMA_LOAD_MULTICASTENS4_14ComposedLayoutINS4_7SwizzleILi2ELi4ELi3EEENS4_18smem_ptr_flag_bitsILi8EEENST_INS5_IJNSA_ILi8EEESG_EEENS5_IJSG_SC_EEEEEEEvNS4_8identityES11_S1B_vS1C_EENS_8epilogue10collective6detail29Sm90TmaWarpSpecializedAdapterINS1F_15DefaultEpilogueISJ_SK_SK_NS1E_6thread17LinearCombinationISJ_Li1EffLNS1J_9ScaleType4KindE0ELNS_15FloatRoundStyleE2ESJ_EENS1_15EpilogueDefaultEEEEEvvEEEEvNT_6ParamsE,"aw",@nobits
	.sectionflags	@""
	.align	16
	.zero		1024


//--------------------- .nv.shared.reserved.0     --------------------------
	.section	.nv.shared.reserved.0,"aw",@nobits
	.weak		__nv_reservedSMEM_offset_0_alias
	.size		__nv_reservedSMEM_offset_0_alias, 0, 0
	.other		__nv_reservedSMEM_offset_0_alias,@"STO_CUDA_RESERVED_SHARED STV_DEFAULT"
__nv_reservedSMEM_offset_0_alias:
	.zero		0


//--------------------- .nv.global                --------------------------
	.section	.nv.global,"aw",@nobits
.nv.global:
	.type		_ZN39_INTERNAL_fc41c27d_4_k_cu_2b7e6160_38944cute1_E,@object
	.size		_ZN39_INTERNAL_fc41c27d_4_k_cu_2b7e6160_38944cute1_E,(_ZN39_INTERNAL_fc41c27d_4_k_cu_2b7e6160_38944cuda3std3__45__cpo6cbeginE - _ZN39_INTERNAL_fc41c27d_4_k_cu_2b7e6160_38944cute1_E)
_ZN39_INTERNAL_fc41c27d_4_k_cu_2b7e6160_38944cute1_E:
	.zero		1
	.type		_ZN39_INTERNAL_fc41c27d_4_k_cu_2b7e6160_38944cuda3std3__45__cpo6cbeginE,@object
	.size		_ZN39_INTERNAL_fc41c27d_4_k_cu_2b7e6160_38944cuda3std3__45__cpo6cbeginE,(_ZN39_INTERNAL_fc41c27d_4_k_cu_2b7e6160_38944cuda3std3__48in_placeE - _ZN39_INTERNAL_fc41c27d_4_k_cu_2b7e6160_38944cuda3std3__45__cpo6cbeginE)
_ZN39_INTERNAL_fc41c27d_4_k_cu_2b7e6160_38944cuda3std3__45__cpo6cbeginE:
	.zero		1
	.type		_ZN39_INTERNAL_fc41c27d_4_k_cu_2b7e6160_38944cuda3std3__48in_placeE,@object
	.size		_ZN39_INTERNAL_fc41c27d_4_k_cu_2b7e6160_38944cuda3std3__48in_placeE,(_ZN39_INTERNAL_fc41c27d_4_k_cu_2b7e6160_38944cuda3std6ranges3__45__cpo9iter_moveE - _ZN39_INTERNAL_fc41c27d_4_k_cu_2b7e6160_38944cuda3std3__48in_placeE)
_ZN39_INTERNAL_fc41c27d_4_k_cu_2b7e6160_38944cuda3std3__48in_placeE:
	.zero		1
	.type		_ZN39_INTERNAL_fc41c27d_4_k_cu_2b7e6160_38944cuda3std6ranges3__45__cpo9iter_moveE,@object
	.size		_ZN39_INTERNAL_fc41c27d_4_k_cu_2b7e6160_38944cuda3std6ranges3__45__cpo9iter_moveE,(_ZN39_INTERNAL_fc41c27d_4_k_cu_2b7e6160_38944cuda3std3__45__cpo5beginE - _ZN39_INTERNAL_fc41c27d_4_k_cu_2b7e6160_38944cuda3std6ranges3__45__cpo9iter_moveE)
_ZN39_INTERNAL_fc41c27d_4_k_cu_2b7e6160_38944cuda3std6ranges3__45__cpo9iter_moveE:
	.zero		1
	.type		_ZN39_INTERNAL_fc41c27d_4_k_cu_2b7e6160_38944cuda3std3__45__cpo5beginE,@object
	.size		_ZN39_INTERNAL_fc41c27d_4_k_cu_2b7e6160_38944cuda3std3__45__cpo5beginE,(_ZN39_INTERNAL_fc41c27d_4_k_cu_2b7e6160_38944cuda3std3__441_GLOBAL__N__fc41c27d_4_k_cu_2b7e6160_38946ignoreE - _ZN39_INTERNAL_fc41c27d_4_k_cu_2b7e6160_38944cuda3std3__45__cpo5beginE)
_ZN39_INTERNAL_fc41c27d_4_k_cu_2b7e6160_38944cuda3std3__45__cpo5beginE:
	.zero		1
	.type		_ZN39_INTERNAL_fc41c27d_4_k_cu_2b7e6160_38944cuda3std3__441_GLOBAL__N__fc41c27d_4_k_cu_2b7e6160_38946ignoreE,@object
	.size		_ZN39_INTERNAL_fc41c27d_4_k_cu_2b7e6160_38944cuda3std3__441_GLOBAL__N__fc41c27d_4_k_cu_2b7e6160_38946ignoreE,(_ZN39_INTERNAL_fc41c27d_4_k_cu_2b7e6160_38944cute7productE - _ZN39_INTERNAL_fc41c27d_4_k_cu_2b7e6160_38944cuda3std3__441_GLOBAL__N__fc41c27d_4_k_cu_2b7e6160_38946ignoreE)
_ZN39_INTERNAL_fc41c27d_4_k_cu_2b7e6160_38944cuda3std3__441_GLOBAL__N__fc41c27d_4_k_cu_2b7e6160_38946ignoreE:
	.zero		1
	.type		_ZN39_INTERNAL_fc41c27d_4_k_cu_2b7e6160_38944cute7productE,@object
	.size		_ZN39_INTERNAL_fc41c27d_4_k_cu_2b7e6160_38944cute7productE,(_ZN39_INTERNAL_fc41c27d_4_k_cu_2b7e6160_38944cuda3std3__45__cpo3endE - _ZN39_INTERNAL_fc41c27d_4_k_cu_2b7e6160_38944cute7productE)
_ZN39_INTERNAL_fc41c27d_4_k_cu_2b7e6160_38944cute7productE:
	.zero		1
	.type		_ZN39_INTERNAL_fc41c27d_4_k_cu_2b7e6160_38944cuda3std3__45__cpo3endE,@object
	.size		_ZN39_INTERNAL_fc41c27d_4_k_cu_2b7e6160_38944cuda3std3__45__cpo3endE,(_ZN39_INTERNAL_fc41c27d_4_k_cu_2b7e6160_38944cuda3std3__419piecewise_constructE - _ZN39_INTERNAL_fc41c27d_4_k_cu_2b7e6160_38944cuda3std3__45__cpo3endE)
_ZN39_INTERNAL_fc41c27d_4_k_cu_2b7e6160_38944cuda3std3__45__cpo3endE:
	.zero		1
	.type		_ZN39_INTERNAL_fc41c27d_4_k_cu_2b7e6160_38944cuda3std3__419piecewise_constructE,@object
	.size		_ZN39_INTERNAL_fc41c27d_4_k_cu_2b7e6160_38944cuda3std3__419piecewise_constructE,(_ZN39_INTERNAL_fc41c27d_4_k_cu_2b7e6160_38944cuda3std3__45__cpo4cendE - _ZN39_INTERNAL_fc41c27d_4_k_cu_2b7e6160_38944cuda3std3__419piecewise_constructE)
_ZN39_INTERNAL_fc41c27d_4_k_cu_2b7e6160_38944cuda3std3__419piecewise_constructE:
	.zero		1
	.type		_ZN39_INTERNAL_fc41c27d_4_k_cu_2b7e6160_38944cuda3std3__45__cpo4cendE,@object
	.size		_ZN39_INTERNAL_fc41c27d_4_k_cu_2b7e6160_38944cuda3std3__45__cpo4cendE,(_ZN39_INTERNAL_fc41c27d_4_k_cu_2b7e6160_38944cuda3std6ranges3__45__cpo4swapE - _ZN39_INTERNAL_fc41c27d_4_k_cu_2b7e6160_38944cuda3std3__45__cpo4cendE)
_ZN39_INTERNAL_fc41c27d_4_k_cu_2b7e6160_38944cuda3std3__45__cpo4cendE:
	.zero		1
	.type		_ZN39_INTERNAL_fc41c27d_4_k_cu_2b7e6160_38944cuda3std6ranges3__45__cpo4swapE,@object
	.size		_ZN39_INTERNAL_fc41c27d_4_k_cu_2b7e6160_38944cuda3std6ranges3__45__cpo4swapE,(.L_7 - _ZN39_INTERNAL_fc41c27d_4_k_cu_2b7e6160_38944cuda3std6ranges3__45__cpo4swapE)
_ZN39_INTERNAL_fc41c27d_4_k_cu_2b7e6160_38944cuda3std6ranges3__45__cpo4swapE:
	.zero		1
.L_7:


//--------------------- .nv.constant0._ZN7cutlass13device_kernelINS_4gemm6kernel13GemmUniversalIN4cute5tupleIJiiiiEEENS1_10collective13CollectiveMmaINS1_37MainloopSm90TmaGmmaWarpSpecializedFP8ILi5ENS5_IJNS4_1CILi2EEESB_NSA_ILi1EEEEEENS1_32KernelTmaWarpSpecializedPingpongEEENS5_IJNSA_ILi64EEENSA_ILi128EEESG_EEENS_12float_e4m3_tENS5_IJlSC_lEEESJ_SK_NS4_8TiledMMAINS4_8MMA_AtomIJNS4_4SM904GMMA31MMA_64x128x32_F32E4M3E4M3_SS_TNILNSO_7ScaleInE1ELSQ_1EEEEEENS4_6LayoutINS5_IJSC_SC_SC_EEENS5_IJNSA_ILi0EEESV_SV_EEEEENS5_IJNS4_10UnderscoreESY_SY_EEEEENS4_23SM90_TMA_LOAD_MULTICASTENS4_14ComposedLayoutINS4_7SwizzleILi2ELi4ELi3EEENS4_18smem_ptr_flag_bitsILi8EEENST_INS5_IJNSA_ILi8EEESG_EEENS5_IJSG_SC_EEEEEEEvNS4_8identityES11_S1B_vS1C_EENS_8epilogue10collective6detail29Sm90TmaWarpSpecializedAdapterINS1F_15DefaultEpilogueISJ_SK_SK_NS1E_6thread17LinearCombinationISJ_Li1EffLNS1J_9ScaleType4KindE0ELNS_15FloatRoundStyleE2ESJ_EENS1_15EpilogueDefaultEEEEEvvEEEEvNT_6ParamsE --------------------------
	.section	.nv.constant0._ZN7cutlass13device_kernelINS_4gemm6kernel13GemmUniversalIN4cute5tupleIJiiiiEEENS1_10collective13CollectiveMmaINS1_37MainloopSm90TmaGmmaWarpSpecializedFP8ILi5ENS5_IJNS4_1CILi2EEESB_NSA_ILi1EEEEEENS1_32KernelTmaWarpSpecializedPingpongEEENS5_IJNSA_ILi64EEENSA_ILi128EEESG_EEENS_12float_e4m3_tENS5_IJlSC_lEEESJ_SK_NS4_8TiledMMAINS4_8MMA_AtomIJNS4_4SM904GMMA31MMA_64x128x32_F32E4M3E4M3_SS_TNILNSO_7ScaleInE1ELSQ_1EEEEEENS4_6LayoutINS5_IJSC_SC_SC_EEENS5_IJNSA_ILi0EEESV_SV_EEEEENS5_IJNS4_10UnderscoreESY_SY_EEEEENS4_23SM90_TMA_LOAD_MULTICASTENS4_14ComposedLayoutINS4_7SwizzleILi2ELi4ELi3EEENS4_18smem_ptr_flag_bitsILi8EEENST_INS5_IJNSA_ILi8EEESG_EEENS5_IJSG_SC_EEEEEEEvNS4_8identityES11_S1B_vS1C_EENS_8epilogue10collective6detail29Sm90TmaWarpSpecializedAdapterINS1F_15DefaultEpilogueISJ_SK_SK_NS1E_6thread17LinearCombinationISJ_Li1EffLNS1J_9ScaleType4KindE0ELNS_15FloatRoundStyleE2ESJ_EENS1_15EpilogueDefaultEEEEEvvEEEEvNT_6ParamsE,"a",@progbits
	.sectionflags	@""
	.align	4
.nv.constant0._ZN7cutlass13device_kernelINS_4gemm6kernel13GemmUniversalIN4cute5tupleIJiiiiEEENS1_10collective13CollectiveMmaINS1_37MainloopSm90TmaGmmaWarpSpecializedFP8ILi5ENS5_IJNS4_1CILi2EEESB_NSA_ILi1EEEEEENS1_32KernelTmaWarpSpecializedPingpongEEENS5_IJNSA_ILi64EEENSA_ILi128EEESG_EEENS_12float_e4m3_tENS5_IJlSC_lEEESJ_SK_NS4_8TiledMMAINS4_8MMA_AtomIJNS4_4SM904GMMA31MMA_64x128x32_F32E4M3E4M3_SS_TNILNSO_7ScaleInE1ELSQ_1EEEEEENS4_6LayoutINS5_IJSC_SC_SC_EEENS5_IJNSA_ILi0EEESV_SV_EEEEENS5_IJNS4_10UnderscoreESY_SY_EEEEENS4_23SM90_TMA_LOAD_MULTICASTENS4_14ComposedLayoutINS4_7SwizzleILi2ELi4ELi3EEENS4_18smem_ptr_flag_bitsILi8EEENST_INS5_IJNSA_ILi8EEESG_EEENS5_IJSG_SC_EEEEEEEvNS4_8identityES11_S1B_vS1C_EENS_8epilogue10collective6detail29Sm90TmaWarpSpecializedAdapterINS1F_15DefaultEpilogueISJ_SK_SK_NS1E_6thread17LinearCombinationISJ_Li1EffLNS1J_9ScaleType4KindE0ELNS_15FloatRoundStyleE2ESJ_EENS1_15EpilogueDefaultEEEEEvvEEEEvNT_6ParamsE:
	.zero		1664


//--------------------- SYMBOLS --------------------------

	.type		.nv.reservedSmem.offset0,@object
	.size		.nv.reservedSmem.offset0,0x4
